//
// Generated by NVIDIA NVVM Compiler
//
// Compiler Build ID: CL-36424714
// Cuda compilation tools, release 13.0, V13.0.88
// Based on NVVM 20.0.0
//

.version 9.0
.target sm_100
.address_size 64

	// .globl	_Z3addPiS_S_
.const .align 8 .f64 G;
// _ZZ3dotPiS_S_E4temp has been demoted
// _ZZ7gravityPdS_S_S_S_E11accel_parts has been demoted

.visible .entry _Z3addPiS_S_(
	.param .u64 .ptr .align 1 _Z3addPiS_S__param_0,
	.param .u64 .ptr .align 1 _Z3addPiS_S__param_1,
	.param .u64 .ptr .align 1 _Z3addPiS_S__param_2
)
{
	.reg .b32 	%r<8>;
	.reg .b64 	%rd<11>;

	ld.param.u64 	%rd1, [_Z3addPiS_S__param_0];
	ld.param.u64 	%rd2, [_Z3addPiS_S__param_1];
	ld.param.u64 	%rd3, [_Z3addPiS_S__param_2];
	cvta.to.global.u64 	%rd4, %rd3;
	cvta.to.global.u64 	%rd5, %rd2;
	cvta.to.global.u64 	%rd6, %rd1;
	mov.u32 	%r1, %tid.x;
	mov.u32 	%r2, %ctaid.x;
	mov.u32 	%r3, %ntid.x;
	mad.lo.s32 	%r4, %r2, %r3, %r1;
	mul.wide.s32 	%rd7, %r4, 4;
	add.s64 	%rd8, %rd6, %rd7;
	ld.global.u32 	%r5, [%rd8];
	add.s64 	%rd9, %rd5, %rd7;
	ld.global.u32 	%r6, [%rd9];
	add.s32 	%r7, %r6, %r5;
	add.s64 	%rd10, %rd4, %rd7;
	st.global.u32 	[%rd10], %r7;
	ret;

}
	// .globl	_Z3dotPiS_S_
.visible .entry _Z3dotPiS_S_(
	.param .u64 .ptr .align 1 _Z3dotPiS_S__param_0,
	.param .u64 .ptr .align 1 _Z3dotPiS_S__param_1,
	.param .u64 .ptr .align 1 _Z3dotPiS_S__param_2
)
{
	.reg .pred 	%p<3>;
	.reg .b32 	%r<85>;
	.reg .b64 	%rd<10>;
	// demoted variable
	.shared .align 4 .b8 _ZZ3dotPiS_S_E4temp[2048];
	ld.param.u64 	%rd2, [_Z3dotPiS_S__param_0];
	ld.param.u64 	%rd3, [_Z3dotPiS_S__param_1];
	ld.param.u64 	%rd1, [_Z3dotPiS_S__param_2];
	cvta.to.global.u64 	%rd4, %rd3;
	cvta.to.global.u64 	%rd5, %rd2;
	mov.u32 	%r5, %tid.x;
	mov.u32 	%r6, %ctaid.x;
	mov.u32 	%r7, %ntid.x;
	mad.lo.s32 	%r8, %r6, %r7, %r5;
	mul.wide.s32 	%rd6, %r8, 4;
	add.s64 	%rd7, %rd5, %rd6;
	ld.global.u32 	%r9, [%rd7];
	add.s64 	%rd8, %rd4, %rd6;
	ld.global.u32 	%r10, [%rd8];
	mul.lo.s32 	%r11, %r10, %r9;
	shl.b32 	%r12, %r5, 2;
	mov.u32 	%r13, _ZZ3dotPiS_S_E4temp;
	add.s32 	%r14, %r13, %r12;
	st.shared.u32 	[%r14], %r11;
	bar.sync 	0;
	setp.ne.s32 	%p1, %r5, 0;
	@%p1 bra 	$L__BB1_4;
	mov.b32 	%r84, 0;
	mov.b32 	%r83, 64;
$L__BB1_2:
	add.s32 	%r18, %r13, %r83;
	ld.shared.u32 	%r19, [%r18+-64];
	add.s32 	%r20, %r19, %r84;
	ld.shared.u32 	%r21, [%r18+-60];
	add.s32 	%r22, %r21, %r20;
	ld.shared.u32 	%r23, [%r18+-56];
	add.s32 	%r24, %r23, %r22;
	ld.shared.u32 	%r25, [%r18+-52];
	add.s32 	%r26, %r25, %r24;
	ld.shared.u32 	%r27, [%r18+-48];
	add.s32 	%r28, %r27, %r26;
	ld.shared.u32 	%r29, [%r18+-44];
	add.s32 	%r30, %r29, %r28;
	ld.shared.u32 	%r31, [%r18+-40];
	add.s32 	%r32, %r31, %r30;
	ld.shared.u32 	%r33, [%r18+-36];
	add.s32 	%r34, %r33, %r32;
	ld.shared.u32 	%r35, [%r18+-32];
	add.s32 	%r36, %r35, %r34;
	ld.shared.u32 	%r37, [%r18+-28];
	add.s32 	%r38, %r37, %r36;
	ld.shared.u32 	%r39, [%r18+-24];
	add.s32 	%r40, %r39, %r38;
	ld.shared.u32 	%r41, [%r18+-20];
	add.s32 	%r42, %r41, %r40;
	ld.shared.u32 	%r43, [%r18+-16];
	add.s32 	%r44, %r43, %r42;
	ld.shared.u32 	%r45, [%r18+-12];
	add.s32 	%r46, %r45, %r44;
	ld.shared.u32 	%r47, [%r18+-8];
	add.s32 	%r48, %r47, %r46;
	ld.shared.u32 	%r49, [%r18+-4];
	add.s32 	%r50, %r49, %r48;
	ld.shared.u32 	%r51, [%r18];
	add.s32 	%r52, %r51, %r50;
	ld.shared.u32 	%r53, [%r18+4];
	add.s32 	%r54, %r53, %r52;
	ld.shared.u32 	%r55, [%r18+8];
	add.s32 	%r56, %r55, %r54;
	ld.shared.u32 	%r57, [%r18+12];
	add.s32 	%r58, %r57, %r56;
	ld.shared.u32 	%r59, [%r18+16];
	add.s32 	%r60, %r59, %r58;
	ld.shared.u32 	%r61, [%r18+20];
	add.s32 	%r62, %r61, %r60;
	ld.shared.u32 	%r63, [%r18+24];
	add.s32 	%r64, %r63, %r62;
	ld.shared.u32 	%r65, [%r18+28];
	add.s32 	%r66, %r65, %r64;
	ld.shared.u32 	%r67, [%r18+32];
	add.s32 	%r68, %r67, %r66;
	ld.shared.u32 	%r69, [%r18+36];
	add.s32 	%r70, %r69, %r68;
	ld.shared.u32 	%r71, [%r18+40];
	add.s32 	%r72, %r71, %r70;
	ld.shared.u32 	%r73, [%r18+44];
	add.s32 	%r74, %r73, %r72;
	ld.shared.u32 	%r75, [%r18+48];
	add.s32 	%r76, %r75, %r74;
	ld.shared.u32 	%r77, [%r18+52];
	add.s32 	%r78, %r77, %r76;
	ld.shared.u32 	%r79, [%r18+56];
	add.s32 	%r80, %r79, %r78;
	ld.shared.u32 	%r81, [%r18+60];
	add.s32 	%r84, %r81, %r80;
	add.s32 	%r83, %r83, 128;
	setp.ne.s32 	%p2, %r83, 2112;
	@%p2 bra 	$L__BB1_2;
	cvta.to.global.u64 	%rd9, %rd1;
	atom.global.add.u32 	%r82, [%rd9], %r84;
$L__BB1_4:
	ret;

}
	// .globl	_Z16update_positionsPdS_S_S_
.visible .entry _Z16update_positionsPdS_S_S_(
	.param .u64 .ptr .align 1 _Z16update_positionsPdS_S_S__param_0,
	.param .u64 .ptr .align 1 _Z16update_positionsPdS_S_S__param_1,
	.param .u64 .ptr .align 1 _Z16update_positionsPdS_S_S__param_2,
	.param .u64 .ptr .align 1 _Z16update_positionsPdS_S_S__param_3
)
{
	.reg .b32 	%r<2>;
	.reg .b64 	%rd<14>;
	.reg .b64 	%fd<7>;

	ld.param.u64 	%rd1, [_Z16update_positionsPdS_S_S__param_0];
	ld.param.u64 	%rd2, [_Z16update_positionsPdS_S_S__param_1];
	ld.param.u64 	%rd3, [_Z16update_positionsPdS_S_S__param_2];
	ld.param.u64 	%rd4, [_Z16update_positionsPdS_S_S__param_3];
	cvta.to.global.u64 	%rd5, %rd2;
	cvta.to.global.u64 	%rd6, %rd4;
	cvta.to.global.u64 	%rd7, %rd1;
	cvta.to.global.u64 	%rd8, %rd3;
	mov.u32 	%r1, %ctaid.x;
	mul.wide.u32 	%rd9, %r1, 8;
	add.s64 	%rd10, %rd8, %rd9;
	ld.global.f64 	%fd1, [%rd10];
	add.s64 	%rd11, %rd7, %rd9;
	ld.global.f64 	%fd2, [%rd11];
	add.f64 	%fd3, %fd1, %fd2;
	st.global.f64 	[%rd11], %fd3;
	add.s64 	%rd12, %rd6, %rd9;
	ld.global.f64 	%fd4, [%rd12];
	add.s64 	%rd13, %rd5, %rd9;
	ld.global.f64 	%fd5, [%rd13];
	add.f64 	%fd6, %fd4, %fd5;
	st.global.f64 	[%rd13], %fd6;
	ret;

}
	// .globl	_Z7gravityPdS_S_S_S_
.visible .entry _Z7gravityPdS_S_S_S_(
	.param .u64 .ptr .align 1 _Z7gravityPdS_S_S_S__param_0,
	.param .u64 .ptr .align 1 _Z7gravityPdS_S_S_S__param_1,
	.param .u64 .ptr .align 1 _Z7gravityPdS_S_S_S__param_2,
	.param .u64 .ptr .align 1 _Z7gravityPdS_S_S_S__param_3,
	.param .u64 .ptr .align 1 _Z7gravityPdS_S_S_S__param_4
)
{
	.reg .pred 	%p<12>;
	.reg .b32 	%r<52>;
	.reg .b64 	%rd<24>;
	.reg .b64 	%fd<105>;
	// demoted variable
	.shared .align 8 .b8 _ZZ7gravityPdS_S_S_S_E11accel_parts[4096];
	ld.param.u64 	%rd1, [_Z7gravityPdS_S_S_S__param_0];
	ld.param.u64 	%rd2, [_Z7gravityPdS_S_S_S__param_1];
	ld.param.u64 	%rd3, [_Z7gravityPdS_S_S_S__param_2];
	ld.param.u64 	%rd4, [_Z7gravityPdS_S_S_S__param_3];
	ld.param.u64 	%rd5, [_Z7gravityPdS_S_S_S__param_4];
	mov.u32 	%r1, %ctaid.x;
	mov.u32 	%r2, %tid.x;
	setp.eq.s32 	%p1, %r1, %r2;
	@%p1 bra 	$L__BB3_4;
	cvta.to.global.u64 	%rd6, %rd1;
	cvta.to.global.u64 	%rd7, %rd2;
	mul.wide.u32 	%rd8, %r1, 8;
	add.s64 	%rd9, %rd6, %rd8;
	ld.global.f64 	%fd20, [%rd9];
	mul.wide.u32 	%rd10, %r2, 8;
	add.s64 	%rd11, %rd6, %rd10;
	ld.global.f64 	%fd21, [%rd11];
	sub.f64 	%fd93, %fd20, %fd21;
	add.s64 	%rd12, %rd7, %rd8;
	ld.global.f64 	%fd22, [%rd12];
	add.s64 	%rd13, %rd7, %rd10;
	ld.global.f64 	%fd23, [%rd13];
	sub.f64 	%fd94, %fd22, %fd23;
	mul.f64 	%fd24, %fd94, %fd94;
	fma.rn.f64 	%fd95, %fd93, %fd93, %fd24;
	setp.leu.f64 	%p2, %fd95, 0d4024000000000000;
	@%p2 bra 	$L__BB3_3;
	cvta.to.global.u64 	%rd15, %rd3;
	add.s64 	%rd17, %rd15, %rd10;
	ld.global.f64 	%fd25, [%rd17];
	mul.f64 	%fd26, %fd25, 0d4050ACCCCCCCCCCD;
	div.rn.f64 	%fd27, %fd26, %fd95;
	shl.b32 	%r27, %r2, 3;
	mov.u32 	%r28, _ZZ7gravityPdS_S_S_S_E11accel_parts;
	add.s32 	%r29, %r28, %r27;
	st.shared.f64 	[%r29], %fd27;
	bra.uni 	$L__BB3_5;
$L__BB3_3:
	shl.b32 	%r24, %r2, 3;
	mov.u32 	%r25, _ZZ7gravityPdS_S_S_S_E11accel_parts;
	add.s32 	%r26, %r25, %r24;
	mov.b64 	%rd14, 0;
	st.shared.u64 	[%r26], %rd14;
	bra.uni 	$L__BB3_5;
$L__BB3_4:
	shl.b32 	%r30, %r1, 3;
	mov.u32 	%r31, _ZZ7gravityPdS_S_S_S_E11accel_parts;
	add.s32 	%r32, %r31, %r30;
	mov.b64 	%rd18, 0;
	st.shared.u64 	[%r32], %rd18;
$L__BB3_5:
	bar.sync 	0;
	setp.ne.s32 	%p3, %r2, 0;
	@%p3 bra 	$L__BB3_19;
	mov.u32 	%r3, %ntid.x;
	and.b32  	%r4, %r3, 15;
	setp.lt.u32 	%p4, %r3, 16;
	mov.f64 	%fd104, 0d0000000000000000;
	mov.b32 	%r48, 0;
	@%p4 bra 	$L__BB3_9;
	and.b32  	%r48, %r3, 2032;
	mov.u32 	%r35, _ZZ7gravityPdS_S_S_S_E11accel_parts;
	add.s32 	%r45, %r35, 64;
	and.b32  	%r36, %r3, -16;
	neg.s32 	%r46, %r36;
	mov.f64 	%fd104, 0d0000000000000000;
$L__BB3_8:
	.pragma "nounroll";
	ld.shared.f64 	%fd32, [%r45+-64];
	add.f64 	%fd33, %fd104, %fd32;
	ld.shared.f64 	%fd34, [%r45+-56];
	add.f64 	%fd35, %fd33, %fd34;
	ld.shared.f64 	%fd36, [%r45+-48];
	add.f64 	%fd37, %fd35, %fd36;
	ld.shared.f64 	%fd38, [%r45+-40];
	add.f64 	%fd39, %fd37, %fd38;
	ld.shared.f64 	%fd40, [%r45+-32];
	add.f64 	%fd41, %fd39, %fd40;
	ld.shared.f64 	%fd42, [%r45+-24];
	add.f64 	%fd43, %fd41, %fd42;
	ld.shared.f64 	%fd44, [%r45+-16];
	add.f64 	%fd45, %fd43, %fd44;
	ld.shared.f64 	%fd46, [%r45+-8];
	add.f64 	%fd47, %fd45, %fd46;
	ld.shared.f64 	%fd48, [%r45];
	add.f64 	%fd49, %fd47, %fd48;
	ld.shared.f64 	%fd50, [%r45+8];
	add.f64 	%fd51, %fd49, %fd50;
	ld.shared.f64 	%fd52, [%r45+16];
	add.f64 	%fd53, %fd51, %fd52;
	ld.shared.f64 	%fd54, [%r45+24];
	add.f64 	%fd55, %fd53, %fd54;
	ld.shared.f64 	%fd56, [%r45+32];
	add.f64 	%fd57, %fd55, %fd56;
	ld.shared.f64 	%fd58, [%r45+40];
	add.f64 	%fd59, %fd57, %fd58;
	ld.shared.f64 	%fd60, [%r45+48];
	add.f64 	%fd61, %fd59, %fd60;
	ld.shared.f64 	%fd62, [%r45+56];
	add.f64 	%fd104, %fd61, %fd62;
	add.s32 	%r46, %r46, 16;
	add.s32 	%r45, %r45, 128;
	setp.ne.s32 	%p5, %r46, 0;
	@%p5 bra 	$L__BB3_8;
$L__BB3_9:
	setp.eq.s32 	%p6, %r4, 0;
	@%p6 bra 	$L__BB3_18;
	and.b32  	%r12, %r3, 7;
	setp.lt.u32 	%p7, %r4, 8;
	@%p7 bra 	$L__BB3_12;
	shl.b32 	%r37, %r48, 3;
	mov.u32 	%r38, _ZZ7gravityPdS_S_S_S_E11accel_parts;
	add.s32 	%r39, %r38, %r37;
	ld.shared.f64 	%fd64, [%r39];
	add.f64 	%fd65, %fd104, %fd64;
	ld.shared.f64 	%fd66, [%r39+8];
	add.f64 	%fd67, %fd65, %fd66;
	ld.shared.f64 	%fd68, [%r39+16];
	add.f64 	%fd69, %fd67, %fd68;
	ld.shared.f64 	%fd70, [%r39+24];
	add.f64 	%fd71, %fd69, %fd70;
	ld.shared.f64 	%fd72, [%r39+32];
	add.f64 	%fd73, %fd71, %fd72;
	ld.shared.f64 	%fd74, [%r39+40];
	add.f64 	%fd75, %fd73, %fd74;
	ld.shared.f64 	%fd76, [%r39+48];
	add.f64 	%fd77, %fd75, %fd76;
	ld.shared.f64 	%fd78, [%r39+56];
	add.f64 	%fd104, %fd77, %fd78;
	add.s32 	%r48, %r48, 8;
$L__BB3_12:
	setp.eq.s32 	%p8, %r12, 0;
	@%p8 bra 	$L__BB3_18;
	and.b32  	%r15, %r3, 3;
	setp.lt.u32 	%p9, %r12, 4;
	@%p9 bra 	$L__BB3_15;
	shl.b32 	%r40, %r48, 3;
	mov.u32 	%r41, _ZZ7gravityPdS_S_S_S_E11accel_parts;
	add.s32 	%r42, %r41, %r40;
	ld.shared.f64 	%fd80, [%r42];
	add.f64 	%fd81, %fd104, %fd80;
	ld.shared.f64 	%fd82, [%r42+8];
	add.f64 	%fd83, %fd81, %fd82;
	ld.shared.f64 	%fd84, [%r42+16];
	add.f64 	%fd85, %fd83, %fd84;
	ld.shared.f64 	%fd86, [%r42+24];
	add.f64 	%fd104, %fd85, %fd86;
	add.s32 	%r48, %r48, 4;
$L__BB3_15:
	setp.eq.s32 	%p10, %r15, 0;
	@%p10 bra 	$L__BB3_18;
	shl.b32 	%r43, %r48, 3;
	mov.u32 	%r44, _ZZ7gravityPdS_S_S_S_E11accel_parts;
	add.s32 	%r51, %r44, %r43;
	neg.s32 	%r50, %r15;
$L__BB3_17:
	.pragma "nounroll";
	ld.shared.f64 	%fd87, [%r51];
	add.f64 	%fd104, %fd104, %fd87;
	add.s32 	%r51, %r51, 8;
	add.s32 	%r50, %r50, 1;
	setp.ne.s32 	%p11, %r50, 0;
	@%p11 bra 	$L__BB3_17;
$L__BB3_18:
	sqrt.rn.f64 	%fd88, %fd95;
	div.rn.f64 	%fd89, %fd93, %fd88;
	mul.f64 	%fd90, %fd89, %fd104;
	cvta.to.global.u64 	%rd19, %rd4;
	mul.wide.u32 	%rd20, %r1, 8;
	add.s64 	%rd21, %rd19, %rd20;
	st.global.f64 	[%rd21], %fd90;
	div.rn.f64 	%fd91, %fd94, %fd88;
	mul.f64 	%fd92, %fd91, %fd104;
	cvta.to.global.u64 	%rd22, %rd5;
	add.s64 	%rd23, %rd22, %rd20;
	st.global.f64 	[%rd23], %fd92;
$L__BB3_19:
	ret;

}


// ===== COMPILED SASS (sm_100) =====

	.target	sm_100

	.elftype	@"ET_EXEC"


//--------------------- .note.nv.tkinfo           --------------------------
	.section	.note.nv.tkinfo,"",@"SHT_NOTE"
	.sectionflags	@"SHF_NOTE_NV_TKINFO"
	.tkinfo
        /*0018*/ 	.word	0x00000002
        /*0030*/ 	.string	""
        /*0030*/ 	.string	"ptxas"
        /*0030*/ 	.string	"Cuda compilation tools, release 13.0, V13.0.88"
        /*0030*/ 	.string	"Build cuda_13.0.r13.0/compiler.36424714_0"
        /*0030*/ 	.string	"-arch sm_100 -m 64 "



//--------------------- .note.nv.cuinfo           --------------------------
	.section	.note.nv.cuinfo,"",@"SHT_NOTE"
	.sectionflags	@"SHF_NOTE_NV_CUINFO"
        /*0018*/ 	.short	0x0002
        /*001a*/ 	.short	0x0064
        /*001c*/ 	.short	0x0082
	.zero		2


//--------------------- .nv.info                  --------------------------
	.section	.nv.info,"",@"SHT_CUDA_INFO"
	.align	4


	//----- nvinfo : EIATTR_REGCOUNT
	.align		4
        /*0000*/ 	.byte	0x04, 0x2f
        /*0002*/ 	.short	(.L_2 - .L_1)
	.align		4
.L_1:
        /*0004*/ 	.word	index@(_Z3addPiS_S_)
        /*0008*/ 	.word	0x0000000c


	//----- nvinfo : EIATTR_FRAME_SIZE
	.align		4
.L_2:
        /*000c*/ 	.byte	0x04, 0x11
        /*000e*/ 	.short	(.L_4 - .L_3)
	.align		4
.L_3:
        /*0010*/ 	.word	index@(_Z3addPiS_S_)
        /*0014*/ 	.word	0x00000000


	//----- nvinfo : EIATTR_REGCOUNT
	.align		4
.L_4:
        /*0018*/ 	.byte	0x04, 0x2f
        /*001a*/ 	.short	(.L_6 - .L_5)
	.align		4
.L_5:
        /*001c*/ 	.word	index@(_Z3dotPiS_S_)
        /*0020*/ 	.word	0x0000001e


	//----- nvinfo : EIATTR_FRAME_SIZE
	.align		4
.L_6:
        /*0024*/ 	.byte	0x04, 0x11
        /*0026*/ 	.short	(.L_8 - .L_7)
	.align		4
.L_7:
        /*0028*/ 	.word	index@(_Z3dotPiS_S_)
        /*002c*/ 	.word	0x00000000


	//----- nvinfo : EIATTR_REGCOUNT
	.align		4
.L_8:
        /*0030*/ 	.byte	0x04, 0x2f
        /*0032*/ 	.short	(.L_10 - .L_9)
	.align		4
.L_9:
        /*0034*/ 	.word	index@(_Z16update_positionsPdS_S_S_)
        /*0038*/ 	.word	0x00000010


	//----- nvinfo : EIATTR_FRAME_SIZE
	.align		4
.L_10:
        /*003c*/ 	.byte	0x04, 0x11
        /*003e*/ 	.short	(.L_12 - .L_11)
	.align		4
.L_11:
        /*0040*/ 	.word	index@(_Z16update_positionsPdS_S_S_)
        /*0044*/ 	.word	0x00000000


	//----- nvinfo : EIATTR_REGCOUNT
	.align		4
.L_12:
        /*0048*/ 	.byte	0x04, 0x2f
        /*004a*/ 	.short	(.L_14 - .L_13)
	.align		4
.L_13:
        /*004c*/ 	.word	index@(_Z7gravityPdS_S_S_S_)
        /*0050*/ 	.word	0x00000020


	//----- nvinfo : EIATTR_FRAME_SIZE
	.align		4
.L_14:
        /*0054*/ 	.byte	0x04, 0x11
        /*0056*/ 	.short	(.L_16 - .L_15)
	.align		4
.L_15:
        /*0058*/ 	.word	index@($__internal_1_$__cuda_sm20_dsqrt_rn_f64_mediumpath_v1)
        /*005c*/ 	.word	0x00000000


	//----- nvinfo : EIATTR_FRAME_SIZE
	.align		4
.L_16:
        /*0060*/ 	.byte	0x04, 0x11
        /*0062*/ 	.short	(.L_18 - .L_17)
	.align		4
.L_17:
        /*0064*/ 	.word	index@($__internal_0_$__cuda_sm20_div_rn_f64_full)
        /*0068*/ 	.word	0x00000000


	//----- nvinfo : EIATTR_FRAME_SIZE
	.align		4
.L_18:
        /*006c*/ 	.byte	0x04, 0x11
        /*006e*/ 	.short	(.L_20 - .L_19)
	.align		4
.L_19:
        /*0070*/ 	.word	index@(_Z7gravityPdS_S_S_S_)
        /*0074*/ 	.word	0x00000000


	//----- nvinfo : EIATTR_MIN_STACK_SIZE
	.align		4
.L_20:
        /*0078*/ 	.byte	0x04, 0x12
        /*007a*/ 	.short	(.L_22 - .L_21)
	.align		4
.L_21:
        /*007c*/ 	.word	index@(_Z7gravityPdS_S_S_S_)
        /*0080*/ 	.word	0x00000000


	//----- nvinfo : EIATTR_MIN_STACK_SIZE
	.align		4
.L_22:
        /*0084*/ 	.byte	0x04, 0x12
        /*0086*/ 	.short	(.L_24 - .L_23)
	.align		4
.L_23:
        /*0088*/ 	.word	index@(_Z16update_positionsPdS_S_S_)
        /*008c*/ 	.word	0x00000000


	//----- nvinfo : EIATTR_MIN_STACK_SIZE
	.align		4
.L_24:
        /*0090*/ 	.byte	0x04, 0x12
        /*0092*/ 	.short	(.L_26 - .L_25)
	.align		4
.L_25:
        /*0094*/ 	.word	index@(_Z3dotPiS_S_)
        /*0098*/ 	.word	0x00000000


	//----- nvinfo : EIATTR_MIN_STACK_SIZE
	.align		4
.L_26:
        /*009c*/ 	.byte	0x04, 0x12
        /*009e*/ 	.short	(.L_28 - .L_27)
	.align		4
.L_27:
        /*00a0*/ 	.word	index@(_Z3addPiS_S_)
        /*00a4*/ 	.word	0x00000000
.L_28:


//--------------------- .nv.compat                --------------------------
	.section	.nv.compat,"",@"SHT_CUDA_COMPAT_INFO"
	.align	4
        /*0000*/ 	.byte	0x02, 0x09, 0x00, 0x00, 0x02, 0x02, 0x01, 0x00, 0x02, 0x05, 0x05, 0x00, 0x03, 0x07, 0x01, 0x01
        /*0010*/ 	.byte	0x02, 0x03, 0x00, 0x00, 0x02, 0x06, 0x01, 0x00, 0x04, 0x0b, 0x08, 0x00, 0x01, 0x00, 0x00, 0x00
        /*0020*/ 	.byte	0x00, 0x00, 0x00, 0x00


//--------------------- .nv.info._Z7gravityPdS_S_S_S_ --------------------------
	.section	.nv.info._Z7gravityPdS_S_S_S_,"",@"SHT_CUDA_INFO"
	.sectionflags	@""
	.align	4


	//----- nvinfo : EIATTR_CUDA_API_VERSION
	.align		4
        /*0000*/ 	.byte	0x04, 0x37
        /*0002*/ 	.short	(.L_30 - .L_29)
.L_29:
        /*0004*/ 	.word	0x00000082


	//----- nvinfo : EIATTR_KPARAM_INFO
	.align		4
.L_30:
        /*0008*/ 	.byte	0x04, 0x17
        /*000a*/ 	.short	(.L_32 - .L_31)
.L_31:
        /*000c*/ 	.word	0x00000000
        /*0010*/ 	.short	0x0004
        /*0012*/ 	.short	0x0020
        /*0014*/ 	.byte	0x00, 0xf5, 0x21, 0x00


	//----- nvinfo : EIATTR_KPARAM_INFO
	.align		4
.L_32:
        /*0018*/ 	.byte	0x04, 0x17
        /*001a*/ 	.short	(.L_34 - .L_33)
.L_33:
        /*001c*/ 	.word	0x00000000
        /*0020*/ 	.short	0x0003
        /*0022*/ 	.short	0x0018
        /*0024*/ 	.byte	0x00, 0xf5, 0x21, 0x00


	//----- nvinfo : EIATTR_KPARAM_INFO
	.align		4
.L_34:
        /*0028*/ 	.byte	0x04, 0x17
        /*002a*/ 	.short	(.L_36 - .L_35)
.L_35:
        /*002c*/ 	.word	0x00000000
        /*0030*/ 	.short	0x0002
        /*0032*/ 	.short	0x0010
        /*0034*/ 	.byte	0x00, 0xf5, 0x21, 0x00


	//----- nvinfo : EIATTR_KPARAM_INFO
	.align		4
.L_36:
        /*0038*/ 	.byte	0x04, 0x17
        /*003a*/ 	.short	(.L_38 - .L_37)
.L_37:
        /*003c*/ 	.word	0x00000000
        /*0040*/ 	.short	0x0001
        /*0042*/ 	.short	0x0008
        /*0044*/ 	.byte	0x00, 0xf5, 0x21, 0x00


	//----- nvinfo : EIATTR_KPARAM_INFO
	.align		4
.L_38:
        /*0048*/ 	.byte	0x04, 0x17
        /*004a*/ 	.short	(.L_40 - .L_39)
.L_39:
        /*004c*/ 	.word	0x00000000
        /*0050*/ 	.short	0x0000
        /*0052*/ 	.short	0x0000
        /*0054*/ 	.byte	0x00, 0xf5, 0x21, 0x00


	//----- nvinfo : EIATTR_SPARSE_MMA_MASK
	.align		4
.L_40:
        /*0058*/ 	.byte	0x03, 0x50
        /*005a*/ 	.short	0x0000


	//----- nvinfo : EIATTR_MAXREG_COUNT
	.align		4
        /*005c*/ 	.byte	0x03, 0x1b
        /*005e*/ 	.short	0x00ff


	//----- nvinfo : EIATTR_NUM_BARRIERS
	.align		4
        /*0060*/ 	.byte	0x02, 0x4c
        /*0062*/ 	.byte	0x01
	.zero		1


	//----- nvinfo : EIATTR_MERCURY_ISA_VERSION
	.align		4
        /*0064*/ 	.byte	0x03, 0x5f
        /*0066*/ 	.short	0x0101


	//----- nvinfo : EIATTR_VRC_CTA_INIT_COUNT
	.align		4
        /*0068*/ 	.byte	0x02, 0x4a
	.zero		1
	.zero		1


	//----- nvinfo : EIATTR_EXIT_INSTR_OFFSETS
	.align		4
        /*006c*/ 	.byte	0x04, 0x1c
        /*006e*/ 	.short	(.L_42 - .L_41)


	//   ....[0]....
.L_41:
        /*0070*/ 	.word	0x000004a0


	//   ....[1]....
        /*0074*/ 	.word	0x00000e90


	//----- nvinfo : EIATTR_CRS_STACK_SIZE
	.align		4
.L_42:
        /*0078*/ 	.byte	0x04, 0x1e
        /*007a*/ 	.short	(.L_44 - .L_43)
.L_43:
        /*007c*/ 	.word	0x00000000


	//----- nvinfo : EIATTR_CBANK_PARAM_SIZE
	.align		4
.L_44:
        /*0080*/ 	.byte	0x03, 0x19
        /*0082*/ 	.short	0x0028


	//----- nvinfo : EIATTR_PARAM_CBANK
	.align		4
        /*0084*/ 	.byte	0x04, 0x0a
        /*0086*/ 	.short	(.L_46 - .L_45)
	.align		4
.L_45:
        /*0088*/ 	.word	index@(.nv.constant0._Z7gravityPdS_S_S_S_)
        /*008c*/ 	.short	0x0380
        /*008e*/ 	.short	0x0028


	//----- nvinfo : EIATTR_SW_WAR
	.align		4
.L_46:
        /*0090*/ 	.byte	0x04, 0x36
        /*0092*/ 	.short	(.L_48 - .L_47)
.L_47:
        /*0094*/ 	.word	0x00000008
.L_48:


//--------------------- .nv.info._Z16update_positionsPdS_S_S_ --------------------------
	.section	.nv.info._Z16update_positionsPdS_S_S_,"",@"SHT_CUDA_INFO"
	.sectionflags	@""
	.align	4


	//----- nvinfo : EIATTR_CUDA_API_VERSION
	.align		4
        /*0000*/ 	.byte	0x04, 0x37
        /*0002*/ 	.short	(.L_50 - .L_49)
.L_49:
        /*0004*/ 	.word	0x00000082


	//----- nvinfo : EIATTR_KPARAM_INFO
	.align		4
.L_50:
        /*0008*/ 	.byte	0x04, 0x17
        /*000a*/ 	.short	(.L_52 - .L_51)
.L_51:
        /*000c*/ 	.word	0x00000000
        /*0010*/ 	.short	0x0003
        /*0012*/ 	.short	0x0018
        /*0014*/ 	.byte	0x00, 0xf5, 0x21, 0x00


	//----- nvinfo : EIATTR_KPARAM_INFO
	.align		4
.L_52:
        /*0018*/ 	.byte	0x04, 0x17
        /*001a*/ 	.short	(.L_54 - .L_53)
.L_53:
        /*001c*/ 	.word	0x00000000
        /*0020*/ 	.short	0x0002
        /*0022*/ 	.short	0x0010
        /*0024*/ 	.byte	0x00, 0xf5, 0x21, 0x00


	//----- nvinfo : EIATTR_KPARAM_INFO
	.align		4
.L_54:
        /*0028*/ 	.byte	0x04, 0x17
        /*002a*/ 	.short	(.L_56 - .L_55)
.L_55:
        /*002c*/ 	.word	0x00000000
        /*0030*/ 	.short	0x0001
        /*0032*/ 	.short	0x0008
        /*0034*/ 	.byte	0x00, 0xf5, 0x21, 0x00


	//----- nvinfo : EIATTR_KPARAM_INFO
	.align		4
.L_56:
        /*0038*/ 	.byte	0x04, 0x17
        /*003a*/ 	.short	(.L_58 - .L_57)
.L_57:
        /*003c*/ 	.word	0x00000000
        /*0040*/ 	.short	0x0000
        /*0042*/ 	.short	0x0000
        /*0044*/ 	.byte	0x00, 0xf5, 0x21, 0x00


	//----- nvinfo : EIATTR_SPARSE_MMA_MASK
	.align		4
.L_58:
        /*0048*/ 	.byte	0x03, 0x50
        /*004a*/ 	.short	0x0000


	//----- nvinfo : EIATTR_MAXREG_COUNT
	.align		4
        /*004c*/ 	.byte	0x03, 0x1b
        /*004e*/ 	.short	0x00ff


	//----- nvinfo : EIATTR_MERCURY_ISA_VERSION
	.align		4
        /*0050*/ 	.byte	0x03, 0x5f
        /*0052*/ 	.short	0x0101


	//----- nvinfo : EIATTR_VRC_CTA_INIT_COUNT
	.align		4
        /*0054*/ 	.byte	0x02, 0x4a
	.zero		1
	.zero		1


	//----- nvinfo : EIATTR_EXIT_INSTR_OFFSETS
	.align		4
        /*0058*/ 	.byte	0x04, 0x1c
        /*005a*/ 	.short	(.L_60 - .L_59)


	//   ....[0]....
.L_59:
        /*005c*/ 	.word	0x00000130


	//----- nvinfo : EIATTR_CBANK_PARAM_SIZE
	.align		4
.L_60:
        /*0060*/ 	.byte	0x03, 0x19
        /*0062*/ 	.short	0x0020


	//----- nvinfo : EIATTR_PARAM_CBANK
	.align		4
        /*0064*/ 	.byte	0x04, 0x0a
        /*0066*/ 	.short	(.L_62 - .L_61)
	.align		4
.L_61:
        /*0068*/ 	.word	index@(.nv.constant0._Z16update_positionsPdS_S_S_)
        /*006c*/ 	.short	0x0380
        /*006e*/ 	.short	0x0020


	//----- nvinfo : EIATTR_SW_WAR
	.align		4
.L_62:
        /*0070*/ 	.byte	0x04, 0x36
        /*0072*/ 	.short	(.L_64 - .L_63)
.L_63:
        /*0074*/ 	.word	0x00000008
.L_64:


//--------------------- .nv.info._Z3dotPiS_S_     --------------------------
	.section	.nv.info._Z3dotPiS_S_,"",@"SHT_CUDA_INFO"
	.sectionflags	@""
	.align	4


	//----- nvinfo : EIATTR_CUDA_API_VERSION
	.align		4
        /*0000*/ 	.byte	0x04, 0x37
        /*0002*/ 	.short	(.L_66 - .L_65)
.L_65:
        /*0004*/ 	.word	0x00000082


	//----- nvinfo : EIATTR_KPARAM_INFO
	.align		4
.L_66:
        /*0008*/ 	.byte	0x04, 0x17
        /*000a*/ 	.short	(.L_68 - .L_67)
.L_67:
        /*000c*/ 	.word	0x00000000
        /*0010*/ 	.short	0x0002
        /*0012*/ 	.short	0x0010
        /*0014*/ 	.byte	0x00, 0xf5, 0x21, 0x00


	//----- nvinfo : EIATTR_KPARAM_INFO
	.align		4
.L_68:
        /*0018*/ 	.byte	0x04, 0x17
        /*001a*/ 	.short	(.L_70 - .L_69)
.L_69:
        /*001c*/ 	.word	0x00000000
        /*0020*/ 	.short	0x0001
        /*0022*/ 	.short	0x0008
        /*0024*/ 	.byte	0x00, 0xf5, 0x21, 0x00


	//----- nvinfo : EIATTR_KPARAM_INFO
	.align		4
.L_70:
        /*0028*/ 	.byte	0x04, 0x17
        /*002a*/ 	.short	(.L_72 - .L_71)
.L_71:
        /*002c*/ 	.word	0x00000000
        /*0030*/ 	.short	0x0000
        /*0032*/ 	.short	0x0000
        /*0034*/ 	.byte	0x00, 0xf5, 0x21, 0x00


	//----- nvinfo : EIATTR_SPARSE_MMA_MASK
	.align		4
.L_72:
        /*0038*/ 	.byte	0x03, 0x50
        /*003a*/ 	.short	0x0000


	//----- nvinfo : EIATTR_MAXREG_COUNT
	.align		4
        /*003c*/ 	.byte	0x03, 0x1b
        /*003e*/ 	.short	0x00ff


	//----- nvinfo : EIATTR_NUM_BARRIERS
	.align		4
        /*0040*/ 	.byte	0x02, 0x4c
        /*0042*/ 	.byte	0x01
	.zero		1


	//----- nvinfo : EIATTR_MERCURY_ISA_VERSION
	.align		4
        /*0044*/ 	.byte	0x03, 0x5f
        /*0046*/ 	.short	0x0101


	//----- nvinfo : EIATTR_VRC_CTA_INIT_COUNT
	.align		4
        /*0048*/ 	.byte	0x02, 0x4a
	.zero		1
	.zero		1


	//----- nvinfo : EIATTR_EXIT_INSTR_OFFSETS
	.align		4
        /*004c*/ 	.byte	0x04, 0x1c
        /*004e*/ 	.short	(.L_74 - .L_73)


	//   ....[0]....
.L_73:
        /*0050*/ 	.word	0x00000140


	//   ....[1]....
        /*0054*/ 	.word	0x00000340


	//----- nvinfo : EIATTR_CBANK_PARAM_SIZE
	.align		4
.L_74:
        /*0058*/ 	.byte	0x03, 0x19
        /*005a*/ 	.short	0x0018


	//----- nvinfo : EIATTR_PARAM_CBANK
	.align		4
        /*005c*/ 	.byte	0x04, 0x0a
        /*005e*/ 	.short	(.L_76 - .L_75)
	.align		4
.L_75:
        /*0060*/ 	.word	index@(.nv.constant0._Z3dotPiS_S_)
        /*0064*/ 	.short	0x0380
        /*0066*/ 	.short	0x0018


	//----- nvinfo : EIATTR_SW_WAR
	.align		4
.L_76:
        /*0068*/ 	.byte	0x04, 0x36
        /*006a*/ 	.short	(.L_78 - .L_77)
.L_77:
        /*006c*/ 	.word	0x00000008
.L_78:


//--------------------- .nv.info._Z3addPiS_S_     --------------------------
	.section	.nv.info._Z3addPiS_S_,"",@"SHT_CUDA_INFO"
	.sectionflags	@""
	.align	4


	//----- nvinfo : EIATTR_CUDA_API_VERSION
	.align		4
        /*0000*/ 	.byte	0x04, 0x37
        /*0002*/ 	.short	(.L_80 - .L_79)
.L_79:
        /*0004*/ 	.word	0x00000082


	//----- nvinfo : EIATTR_KPARAM_INFO
	.align		4
.L_80:
        /*0008*/ 	.byte	0x04, 0x17
        /*000a*/ 	.short	(.L_82 - .L_81)
.L_81:
        /*000c*/ 	.word	0x00000000
        /*0010*/ 	.short	0x0002
        /*0012*/ 	.short	0x0010
        /*0014*/ 	.byte	0x00, 0xf5, 0x21, 0x00


	//----- nvinfo : EIATTR_KPARAM_INFO
	.align		4
.L_82:
        /*0018*/ 	.byte	0x04, 0x17
        /*001a*/ 	.short	(.L_84 - .L_83)
.L_83:
        /*001c*/ 	.word	0x00000000
        /*0020*/ 	.short	0x0001
        /*0022*/ 	.short	0x0008
        /*0024*/ 	.byte	0x00, 0xf5, 0x21, 0x00


	//----- nvinfo : EIATTR_KPARAM_INFO
	.align		4
.L_84:
        /*0028*/ 	.byte	0x04, 0x17
        /*002a*/ 	.short	(.L_86 - .L_85)
.L_85:
        /*002c*/ 	.word	0x00000000
        /*0030*/ 	.short	0x0000
        /*0032*/ 	.short	0x0000
        /*0034*/ 	.byte	0x00, 0xf5, 0x21, 0x00


	//----- nvinfo : EIATTR_SPARSE_MMA_MASK
	.align		4
.L_86:
        /*0038*/ 	.byte	0x03, 0x50
        /*003a*/ 	.short	0x0000


	//----- nvinfo : EIATTR_MAXREG_COUNT
	.align		4
        /*003c*/ 	.byte	0x03, 0x1b
        /*003e*/ 	.short	0x00ff


	//----- nvinfo : EIATTR_MERCURY_ISA_VERSION
	.align		4
        /*0040*/ 	.byte	0x03, 0x5f
        /*0042*/ 	.short	0x0101


	//----- nvinfo : EIATTR_VRC_CTA_INIT_COUNT
	.align		4
        /*0044*/ 	.byte	0x02, 0x4a
	.zero		1
	.zero		1


	//----- nvinfo : EIATTR_EXIT_INSTR_OFFSETS
	.align		4
        /*0048*/ 	.byte	0x04, 0x1c
        /*004a*/ 	.short	(.L_88 - .L_87)


	//   ....[0]....
.L_87:
        /*004c*/ 	.word	0x00000100


	//----- nvinfo : EIATTR_CBANK_PARAM_SIZE
	.align		4
.L_88:
        /*0050*/ 	.byte	0x03, 0x19
        /*0052*/ 	.short	0x0018


	//----- nvinfo : EIATTR_PARAM_CBANK
	.align		4
        /*0054*/ 	.byte	0x04, 0x0a
        /*0056*/ 	.short	(.L_90 - .L_89)
	.align		4
.L_89:
        /*0058*/ 	.word	index@(.nv.constant0._Z3addPiS_S_)
        /*005c*/ 	.short	0x0380
        /*005e*/ 	.short	0x0018


	//----- nvinfo : EIATTR_SW_WAR
	.align		4
.L_90:
        /*0060*/ 	.byte	0x04, 0x36
        /*0062*/ 	.short	(.L_92 - .L_91)
.L_91:
        /*0064*/ 	.word	0x00000008
.L_92:


//--------------------- .nv.callgraph             --------------------------
	.section	.nv.callgraph,"",@"SHT_CUDA_CALLGRAPH"
	.align	4
	.sectionentsize	8
	.align		4
        /*0000*/ 	.word	0x00000000
	.align		4
        /*0004*/ 	.word	0xffffffff
	.align		4
        /*0008*/ 	.word	0x00000000
	.align		4
        /*000c*/ 	.word	0xfffffffe
	.align		4
        /*0010*/ 	.word	0x00000000
	.align		4
        /*0014*/ 	.word	0xfffffffd
	.align		4
        /*0018*/ 	.word	0x00000000
	.align		4
        /*001c*/ 	.word	0xfffffffc


//--------------------- .nv.constant3             --------------------------
	.section	.nv.constant3,"a",@progbits
	.align	8
.nv.constant3:
	.type		G,@object
	.size		G,(.L_0 - G)
G:
	.zero		8
.L_0:


//--------------------- .text._Z7gravityPdS_S_S_S_ --------------------------
	.section	.text._Z7gravityPdS_S_S_S_,"ax",@progbits
	.align	128
        .global         _Z7gravityPdS_S_S_S_
        .type           _Z7gravityPdS_S_S_S_,@function
        .size           _Z7gravityPdS_S_S_S_,(.L_x_33 - _Z7gravityPdS_S_S_S_)
        .other          _Z7gravityPdS_S_S_S_,@"STO_CUDA_ENTRY STV_DEFAULT"
_Z7gravityPdS_S_S_S_:
.text._Z7gravityPdS_S_S_S_:
[----:B------:R-:W-:Y:S01]  /*0000*/  LDC R1, c[0x0][0x37c] ;  /* 0x0000df00ff017b82 */ /* 0x000fe20000000800 */
[----:B------:R-:W0:Y:S01]  /*0010*/  S2R R0, SR_CTAID.X ;  /* 0x0000000000007919 */ /* 0x000e220000002500 */
[----:B------:R-:W1:Y:S01]  /*0020*/  LDCU.64 UR8, c[0x0][0x358] ;  /* 0x00006b00ff0877ac */ /* 0x000e620008000a00 */
[----:B------:R-:W-:Y:S01]  /*0030*/  BSSY.RECONVERGENT B0, `(.L_x_0) ;  /* 0x0000044000007945 */ /* 0x000fe20003800200 */
[----:B------:R-:W0:Y:S02]  /*0040*/  S2R R10, SR_TID.X ;  /* 0x00000000000a7919 */ /* 0x000e240000002100 */
[----:B0-----:R-:W-:-:S13]  /*0050*/  ISETP.NE.AND P0, PT, R0, R10, PT ;  /* 0x0000000a0000720c */ /* 0x001fda0003f05270 */
[----:B-1----:R-:W-:Y:S05]  /*0060*/  @!P0 BRA `(.L_x_1) ;  /* 0x0000000000e88947 */ /* 0x002fea0003800000 */
[----:B------:R-:W0:Y:S08]  /*0070*/  LDC.64 R8, c[0x0][0x388] ;  /* 0x0000e200ff087b82 */ /* 0x000e300000000a00 */
[----:B------:R-:W1:Y:S01]  /*0080*/  LDC.64 R4, c[0x0][0x380] ;  /* 0x0000e000ff047b82 */ /* 0x000e620000000a00 */
[----:B0-----:R-:W-:-:S04]  /*0090*/  IMAD.WIDE.U32 R6, R0, 0x8, R8 ;  /* 0x0000000800067825 */ /* 0x001fc800078e0008 */
[----:B------:R-:W-:Y:S02]  /*00a0*/  IMAD.WIDE.U32 R8, R10, 0x8, R8 ;  /* 0x000000080a087825 */ /* 0x000fe400078e0008 */
[----:B------:R-:W2:Y:S02]  /*00b0*/  LDG.E.64 R6, desc[UR8][R6.64] ;  /* 0x0000000806067981 */ /* 0x000ea4000c1e1b00 */
[--C-:B-1----:R-:W-:Y:S02]  /*00c0*/  IMAD.WIDE.U32 R2, R0, 0x8, R4.reuse ;  /* 0x0000000800027825 */ /* 0x102fe400078e0004 */
[----:B------:R-:W2:Y:S02]  /*00d0*/  LDG.E.64 R8, desc[UR8][R8.64] ;  /* 0x0000000808087981 */ /* 0x000ea4000c1e1b00 */
[----:B------:R-:W-:Y:S02]  /*00e0*/  IMAD.WIDE.U32 R4, R10, 0x8, R4 ;  /* 0x000000080a047825 */ /* 0x000fe400078e0004 */
[----:B------:R-:W3:Y:S04]  /*00f0*/  LDG.E.64 R2, desc[UR8][R2.64] ;  /* 0x0000000802027981 */ /* 0x000ee8000c1e1b00 */
[----:B------:R-:W3:Y:S01]  /*0100*/  LDG.E.64 R4, desc[UR8][R4.64] ;  /* 0x0000000804047981 */ /* 0x000ee2000c1e1b00 */
[----:B--2---:R-:W-:-:S02]  /*0110*/  DADD R20, R6, -R8 ;  /* 0x0000000006147229 */ /* 0x004fc40000000808 */
[----:B---3--:R-:W-:-:S06]  /*0120*/  DADD R22, R2, -R4 ;  /* 0x0000000002167229 */ /* 0x008fcc0000000804 */
[----:B------:R-:W-:-:S08]  /*0130*/  DMUL R18, R20, R20 ;  /* 0x0000001414127228 */ /* 0x000fd00000000000 */
[----:B------:R-:W-:-:S08]  /*0140*/  DFMA R18, R22, R22, R18 ;  /* 0x000000161612722b */ /* 0x000fd00000000012 */
[----:B------:R-:W-:-:S14]  /*0150*/  DSETP.GT.AND P0, PT, R18, 10, PT ;  /* 0x402400001200742a */ /* 0x000fdc0003f04000 */
[----:B------:R-:W-:Y:S05]  /*0160*/  @!P0 BRA `(.L_x_2) ;  /* 0x00000000008c8947 */ /* 0x000fea0003800000 */
[----:B------:R-:W0:Y:S02]  /*0170*/  LDC.64 R2, c[0x0][0x390] ;  /* 0x0000e400ff027b82 */ /* 0x000e240000000a00 */
[----:B0-----:R-:W-:-:S06]  /*0180*/  IMAD.WIDE.U32 R2, R10, 0x8, R2 ;  /* 0x000000080a027825 */ /* 0x001fcc00078e0002 */
[----:B------:R-:W2:Y:S01]  /*0190*/  LDG.E.64 R2, desc[UR8][R2.64] ;  /* 0x0000000802027981 */ /* 0x000ea2000c1e1b00 */
[----:B------:R-:W0:Y:S01]  /*01a0*/  MUFU.RCP64H R5, R19 ;  /* 0x0000001300057308 */ /* 0x000e220000001800 */
[----:B------:R-:W-:Y:S01]  /*01b0*/  IMAD.MOV.U32 R4, RZ, RZ, 0x1 ;  /* 0x00000001ff047424 */ /* 0x000fe200078e00ff */
[----:B------:R-:W-:Y:S01]  /*01c0*/  UMOV UR4, 0xcccccccd ;  /* 0xcccccccd00047882 */ /* 0x000fe20000000000 */
[----:B------:R-:W-:Y:S01]  /*01d0*/  UMOV UR5, 0x4050accc ;  /* 0x4050accc00057882 */ /* 0x000fe20000000000 */
[----:B------:R-:W-:Y:S03]  /*01e0*/  BSSY.RECONVERGENT B1, `(.L_x_3) ;  /* 0x0000014000017945 */ /* 0x000fe60003800200 */
[----:B0-----:R-:W-:-:S08]  /*01f0*/  DFMA R6, -R18, R4, 1 ;  /* 0x3ff000001206742b */ /* 0x001fd00000000104 */
[----:B------:R-:W-:-:S08]  /*0200*/  DFMA R6, R6, R6, R6 ;  /* 0x000000060606722b */ /* 0x000fd00000000006 */
[----:B------:R-:W-:-:S08]  /*0210*/  DFMA R6, R4, R6, R4 ;  /* 0x000000060406722b */ /* 0x000fd00000000004 */
[----:B------:R-:W-:-:S08]  /*0220*/  DFMA R8, -R18, R6, 1 ;  /* 0x3ff000001208742b */ /* 0x000fd00000000106 */
[----:B------:R-:W-:Y:S02]  /*0230*/  DFMA R8, R6, R8, R6 ;  /* 0x000000080608722b */ /* 0x000fe40000000006 */
[----:B--2---:R-:W-:-:S08]  /*0240*/  DMUL R4, R2, UR4 ;  /* 0x0000000402047c28 */ /* 0x004fd00008000000 */
[----:B------:R-:W-:Y:S02]  /*0250*/  DMUL R6, R4, R8 ;  /* 0x0000000804067228 */ /* 0x000fe40000000000 */
[----:B------:R-:W-:-:S06]  /*0260*/  FSETP.GEU.AND P1, PT, |R5|, 6.5827683646048100446e-37, PT ;  /* 0x036000000500780b */ /* 0x000fcc0003f2e200 */
[----:B------:R-:W-:-:S08]  /*0270*/  DFMA R2, -R18, R6, R4 ;  /* 0x000000061202722b */ /* 0x000fd00000000104 */
[----:B------:R-:W-:-:S10]  /*0280*/  DFMA R2, R8, R2, R6 ;  /* 0x000000020802722b */ /* 0x000fd40000000006 */
[----:B------:R-:W-:-:S05]  /*0290*/  FFMA R6, RZ, R19, R3 ;  /* 0x00000013ff067223 */ /* 0x000fca0000000003 */
[----:B------:R-:W-:-:S13]  /*02a0*/  FSETP.GT.AND P0, PT, |R6|, 1.469367938527859385e-39, PT ;  /* 0x001000000600780b */ /* 0x000fda0003f04200 */
[----:B------:R-:W-:Y:S05]  /*02b0*/  @P0 BRA P1, `(.L_x_4) ;  /* 0x0000000000180947 */ /* 0x000fea0000800000 */
[----:B------:R-:W-:Y:S01]  /*02c0*/  IMAD.MOV.U32 R6, RZ, RZ, R18 ;  /* 0x000000ffff067224 */ /* 0x000fe200078e0012 */
[----:B------:R-:W-:Y:S01]  /*02d0*/  MOV R2, 0x300 ;  /* 0x0000030000027802 */ /* 0x000fe20000000f00 */
[----:B------:R-:W-:-:S07]  /*02e0*/  IMAD.MOV.U32 R7, RZ, RZ, R19 ;  /* 0x000000ffff077224 */ /* 0x000fce00078e0013 */
[----:B------:R-:W-:Y:S05]  /*02f0*/  CALL.REL.NOINC `($__internal_0_$__cuda_sm20_div_rn_f64_full) ;  /* 0x0000000800e87944 */ /* 0x000fea0003c00000 */
[----:B------:R-:W-:Y:S02]  /*0300*/  IMAD.MOV.U32 R2, RZ, RZ, R14 ;  /* 0x000000ffff027224 */ /* 0x000fe400078e000e */
[----:B------:R-:W-:-:S07]  /*0310*/  IMAD.MOV.U32 R3, RZ, RZ, R15 ;  /* 0x000000ffff037224 */ /* 0x000fce00078e000f */
.L_x_4:
[----:B------:R-:W-:Y:S05]  /*0320*/  BSYNC.RECONVERGENT B1 ;  /* 0x0000000000017941 */ /* 0x000fea0003800200 */
.L_x_3:
[----:B------:R-:W0:Y:S01]  /*0330*/  S2UR UR5, SR_CgaCtaId ;  /* 0x00000000000579c3 */ /* 0x000e220000008800 */
[----:B------:R-:W-:Y:S02]  /*0340*/  UMOV UR4, 0x400 ;  /* 0x0000040000047882 */ /* 0x000fe40000000000 */
[----:B0-----:R-:W-:-:S06]  /*0350*/  ULEA UR4, UR5, UR4, 0x18 ;  /* 0x0000000405047291 */ /* 0x001fcc000f8ec0ff */
[----:B------:R-:W-:-:S05]  /*0360*/  MOV R17, UR4 ;  /* 0x0000000400117c02 */ /* 0x000fca0008000f00 */
[----:B------:R-:W-:-:S05]  /*0370*/  IMAD R5, R10, 0x8, R17 ;  /* 0x000000080a057824 */ /* 0x000fca00078e0211 */
[----:B------:R1:W-:Y:S01]  /*0380*/  STS.64 [R5], R2 ;  /* 0x0000000205007388 */ /* 0x0003e20000000a00 */
[----:B------:R-:W-:Y:S05]  /*0390*/  BRA `(.L_x_5) ;  /* 0x0000000000347947 */ /* 0x000fea0003800000 */
.L_x_2:
[----:B------:R-:W0:Y:S01]  /*03a0*/  S2UR UR5, SR_CgaCtaId ;  /* 0x00000000000579c3 */ /* 0x000e220000008800 */
[----:B------:R-:W-:Y:S02]  /*03b0*/  UMOV UR4, 0x400 ;  /* 0x0000040000047882 */ /* 0x000fe40000000000 */
[----:B0-----:R-:W-:-:S06]  /*03c0*/  ULEA UR4, UR5, UR4, 0x18 ;  /* 0x0000000405047291 */ /* 0x001fcc000f8ec0ff */
[----:B------:R-:W-:-:S04]  /*03d0*/  IMAD.U32 R17, RZ, RZ, UR4 ;  /* 0x00000004ff117e24 */ /* 0x000fc8000f8e00ff */
[----:B------:R-:W-:-:S05]  /*03e0*/  IMAD R2, R10, 0x8, R17 ;  /* 0x000000080a027824 */ /* 0x000fca00078e0211 */
[----:B------:R2:W-:Y:S01]  /*03f0*/  STS.64 [R2], RZ ;  /* 0x000000ff02007388 */ /* 0x0005e20000000a00 */
[----:B------:R-:W-:Y:S05]  /*0400*/  BRA `(.L_x_5) ;  /* 0x0000000000187947 */ /* 0x000fea0003800000 */
.L_x_1:
[----:B------:R-:W0:Y:S01]  /*0410*/  S2UR UR5, SR_CgaCtaId ;  /* 0x00000000000579c3 */ /* 0x000e220000008800 */
[----:B------:R-:W-:Y:S02]  /*0420*/  UMOV UR4, 0x400 ;  /* 0x0000040000047882 */ /* 0x000fe40000000000 */
[----:B0-----:R-:W-:-:S06]  /*0430*/  ULEA UR4, UR5, UR4, 0x18 ;  /* 0x0000000405047291 */ /* 0x001fcc000f8ec0ff */
[----:B------:R-:W-:-:S04]  /*0440*/  IMAD.U32 R17, RZ, RZ, UR4 ;  /* 0x00000004ff117e24 */ /* 0x000fc8000f8e00ff */
[----:B------:R-:W-:-:S05]  /*0450*/  IMAD R2, R0, 0x8, R17 ;  /* 0x0000000800027824 */ /* 0x000fca00078e0211 */
[----:B------:R0:W-:Y:S02]  /*0460*/  STS.64 [R2], RZ ;  /* 0x000000ff02007388 */ /* 0x0001e40000000a00 */
.L_x_5:
[----:B------:R-:W-:Y:S05]  /*0470*/  BSYNC.RECONVERGENT B0 ;  /* 0x0000000000007941 */ /* 0x000fea0003800200 */
.L_x_0:
[----:B------:R-:W-:Y:S01]  /*0480*/  BAR.SYNC.DEFER_BLOCKING 0x0 ;  /* 0x0000000000007b1d */ /* 0x000fe20000010000 */
[----:B------:R-:W-:-:S13]  /*0490*/  ISETP.NE.AND P0, PT, R10, RZ, PT ;  /* 0x000000ff0a00720c */ /* 0x000fda0003f05270 */
[----:B------:R-:W-:Y:S05]  /*04a0*/  @P0 EXIT ;  /* 0x000000000000094d */ /* 0x000fea0003800000 */
[----:B------:R-:W3:Y:S01]  /*04b0*/  LDCU UR5, c[0x0][0x360] ;  /* 0x00006c00ff0577ac */ /* 0x000ee20008000800 */
[----:B012---:R-:W-:Y:S02]  /*04c0*/  MOV R2, RZ ;  /* 0x000000ff00027202 */ /* 0x007fe40000000f00 */
[----:B------:R-:W-:Y:S01]  /*04d0*/  CS2R R24, SRZ ;  /* 0x0000000000187805 */ /* 0x000fe2000001ff00 */
[----:B---3--:R-:W-:Y:S02]  /*04e0*/  UISETP.GE.U32.AND UP0, UPT, UR5, 0x10, UPT ;  /* 0x000000100500788c */ /* 0x008fe4000bf06070 */
[----:B------:R-:W-:-:S07]  /*04f0*/  ULOP3.LUT UR6, UR5, 0xf, URZ, 0xc0, !UPT ;  /* 0x0000000f05067892 */ /* 0x000fce000f8ec0ff */
[----:B------:R-:W-:Y:S05]  /*0500*/  BRA.U !UP0, `(.L_x_6) ;  /* 0x0000000108887547 */ /* 0x000fea000b800000 */
[----:B------:R-:W-:Y:S01]  /*0510*/  ULOP3.LUT UR7, UR5, 0x7f0, URZ, 0xc0, !UPT ;  /* 0x000007f005077892 */ /* 0x000fe2000f8ec0ff */
[----:B------:R-:W-:Y:S01]  /*0520*/  VIADD R3, R17, 0x40 ;  /* 0x0000004011037836 */ /* 0x000fe20000000000 */
[----:B------:R-:W-:Y:S01]  /*0530*/  ULOP3.LUT UR4, UR5, 0xfffffff0, URZ, 0xc0, !UPT ;  /* 0xfffffff005047892 */ /* 0x000fe2000f8ec0ff */
[----:B------:R-:W-:-:S03]  /*0540*/  CS2R R24, SRZ ;  /* 0x0000000000187805 */ /* 0x000fc6000001ff00 */
[----:B------:R-:W-:Y:S01]  /*0550*/  IMAD.U32 R2, RZ, RZ, UR7 ;  /* 0x00000007ff027e24 */ /* 0x000fe2000f8e00ff */
[----:B------:R-:W-:-:S12]  /*0560*/  UIADD3 UR4, UPT, UPT, -UR4, URZ, URZ ;  /* 0x000000ff04047290 */ /* 0x000fd8000fffe1ff */
.L_x_7:
[----:B------:R-:W0:Y:S01]  /*0570*/  LDS.128 R8, [R3+-0x40] ;  /* 0xffffc00003087984 */ /* 0x000e220000000c00 */
[----:B------:R-:W-:-:S03]  /*0580*/  UIADD3 UR4, UPT, UPT, UR4, 0x10, URZ ;  /* 0x0000001004047890 */ /* 0x000fc6000fffe0ff */
[----:B------:R-:W1:Y:S01]  /*0590*/  LDS.128 R4, [R3+-0x30] ;  /* 0xffffd00003047984 */ /* 0x000e620000000c00 */
[----:B------:R-:W-:-:S03]  /*05a0*/  UISETP.NE.AND UP0, UPT, UR4, URZ, UPT ;  /* 0x000000ff0400728c */ /* 0x000fc6000bf05270 */
[----:B------:R-:W2:Y:S01]  /*05b0*/  LDS.128 R12, [R3+-0x20] ;  /* 0xffffe000030c7984 */ /* 0x000ea20000000c00 */
[----:B0-----:R-:W-:-:S08]  /*05c0*/  DADD R8, R8, R24 ;  /* 0x0000000008087229 */ /* 0x001fd00000000018 */
[----:B------:R-:W-:Y:S02]  /*05d0*/  DADD R24, R8, R10 ;  /* 0x0000000008187229 */ /* 0x000fe4000000000a */
[----:B------:R-:W0:Y:S06]  /*05e0*/  LDS.128 R8, [R3+-0x10] ;  /* 0xfffff00003087984 */ /* 0x000e2c0000000c00 */
[----:B-1----:R-:W-:-:S08]  /*05f0*/  DADD R4, R24, R4 ;  /* 0x0000000018047229 */ /* 0x002fd00000000004 */
[----:B------:R-:W-:Y:S02]  /*0600*/  DADD R24, R4, R6 ;  /* 0x0000000004187229 */ /* 0x000fe40000000006 */
[----:B------:R-:W1:Y:S06]  /*0610*/  LDS.128 R4, [R3] ;  /* 0x0000000003047984 */ /* 0x000e6c0000000c00 */
[----:B--2---:R-:W-:-:S08]  /*0620*/  DADD R12, R24, R12 ;  /* 0x00000000180c7229 */ /* 0x004fd0000000000c */
[----:B------:R-:W-:Y:S02]  /*0630*/  DADD R24, R12, R14 ;  /* 0x000000000c187229 */ /* 0x000fe4000000000e */
[----:B------:R-:W2:Y:S06]  /*0640*/  LDS.128 R12, [R3+0x10] ;  /* 0x00001000030c7984 */ /* 0x000eac0000000c00 */
[----:B0-----:R-:W-:-:S08]  /*0650*/  DADD R8, R24, R8 ;  /* 0x0000000018087229 */ /* 0x001fd00000000008 */
[----:B------:R-:W-:Y:S02]  /*0660*/  DADD R24, R8, R10 ;  /* 0x0000000008187229 */ /* 0x000fe4000000000a */
[----:B------:R-:W0:Y:S06]  /*0670*/  LDS.128 R8, [R3+0x20] ;  /* 0x0000200003087984 */ /* 0x000e2c0000000c00 */
[----:B-1----:R-:W-:-:S08]  /*0680*/  DADD R4, R24, R4 ;  /* 0x0000000018047229 */ /* 0x002fd00000000004 */
[----:B------:R-:W-:Y:S02]  /*0690*/  DADD R24, R4, R6 ;  /* 0x0000000004187229 */ /* 0x000fe40000000006 */
[----:B------:R1:W3:Y:S06]  /*06a0*/  LDS.128 R4, [R3+0x30] ;  /* 0x0000300003047984 */ /* 0x0002ec0000000c00 */
[----:B--2---:R-:W-:Y:S01]  /*06b0*/  DADD R12, R24, R12 ;  /* 0x00000000180c7229 */ /* 0x004fe2000000000c */
[----:B-1----:R-:W-:-:S07]  /*06c0*/  VIADD R3, R3, 0x80 ;  /* 0x0000008003037836 */ /* 0x002fce0000000000 */
[----:B------:R-:W-:-:S08]  /*06d0*/  DADD R12, R12, R14 ;  /* 0x000000000c0c7229 */ /* 0x000fd0000000000e */
[----:B0-----:R-:W-:-:S08]  /*06e0*/  DADD R8, R12, R8 ;  /* 0x000000000c087229 */ /* 0x001fd00000000008 */
[----:B------:R-:W-:-:S08]  /*06f0*/  DADD R8, R8, R10 ;  /* 0x0000000008087229 */ /* 0x000fd0000000000a */
[----:B---3--:R-:W-:-:S08]  /*0700*/  DADD R4, R8, R4 ;  /* 0x0000000008047229 */ /* 0x008fd00000000004 */
[----:B------:R-:W-:Y:S01]  /*0710*/  DADD R24, R4, R6 ;  /* 0x0000000004187229 */ /* 0x000fe20000000006 */
[----:B------:R-:W-:Y:S10]  /*0720*/  BRA.U UP0, `(.L_x_7) ;  /* 0xfffffffd00907547 */ /* 0x000ff4000b83ffff */
.L_x_6:
[----:B------:R-:W-:-:S09]  /*0730*/  UISETP.NE.AND UP0, UPT, UR6, URZ, UPT ;  /* 0x000000ff0600728c */ /* 0x000fd2000bf05270 */
[----:B------:R-:W-:Y:S05]  /*0740*/  BRA.U !UP0, `(.L_x_8) ;  /* 0x0000000108a07547 */ /* 0x000fea000b800000 */
[----:B------:R-:W-:Y:S02]  /*0750*/  UISETP.GE.U32.AND UP0, UPT, UR6, 0x8, UPT ;  /* 0x000000080600788c */ /* 0x000fe4000bf06070 */
[----:B------:R-:W-:-:S04]  /*0760*/  ULOP3.LUT UR7, UR5, 0x7, URZ, 0xc0, !UPT ;  /* 0x0000000705077892 */ /* 0x000fc8000f8ec0ff */
[----:B------:R-:W-:-:S03]  /*0770*/  UISETP.NE.AND UP1, UPT, UR7, URZ, UPT ;  /* 0x000000ff0700728c */ /* 0x000fc6000bf25270 */
[----:B------:R-:W-:Y:S08]  /*0780*/  BRA.U !UP0, `(.L_x_9) ;  /* 0x0000000108387547 */ /* 0x000ff0000b800000 */
[C---:B------:R-:W-:Y:S02]  /*0790*/  IMAD R3, R2.reuse, 0x8, R17 ;  /* 0x0000000802037824 */ /* 0x040fe400078e0211 */
[----:B------:R-:W-:-:S03]  /*07a0*/  VIADD R2, R2, 0x8 ;  /* 0x0000000802027836 */ /* 0x000fc60000000000 */
[----:B------:R-:W0:Y:S04]  /*07b0*/  LDS.128 R12, [R3] ;  /* 0x00000000030c7984 */ /* 0x000e280000000c00 */
[----:B------:R-:W1:Y:S04]  /*07c0*/  LDS.128 R8, [R3+0x10] ;  /* 0x0000100003087984 */ /* 0x000e680000000c00 */
[----:B------:R-:W2:Y:S01]  /*07d0*/  LDS.128 R4, [R3+0x20] ;  /* 0x0000200003047984 */ /* 0x000ea20000000c00 */
[----:B0-----:R-:W-:-:S08]  /*07e0*/  DADD R12, R24, R12 ;  /* 0x00000000180c7229 */ /* 0x001fd0000000000c */
[----:B------:R-:W-:Y:S02]  /*07f0*/  DADD R24, R12, R14 ;  /* 0x000000000c187229 */ /* 0x000fe4000000000e */
[----:B------:R-:W0:Y:S06]  /*0800*/  LDS.128 R12, [R3+0x30] ;  /* 0x00003000030c7984 */ /* 0x000e2c0000000c00 */
[----:B-1----:R-:W-:-:S08]  /*0810*/  DADD R8, R24, R8 ;  /* 0x0000000018087229 */ /* 0x002fd00000000008 */
[----:B------:R-:W-:-:S08]  /*0820*/  DADD R8, R8, R10 ;  /* 0x0000000008087229 */ /* 0x000fd0000000000a */
[----:B--2---:R-:W-:-:S08]  /*0830*/  DADD R4, R8, R4 ;  /* 0x0000000008047229 */ /* 0x004fd00000000004 */
[----:B------:R-:W-:-:S08]  /*0840*/  DADD R4, R4, R6 ;  /* 0x0000000004047229 */ /* 0x000fd00000000006 */
[----:B0-----:R-:W-:-:S08]  /*0850*/  DADD R4, R4, R12 ;  /* 0x0000000004047229 */ /* 0x001fd0000000000c */
[----:B------:R-:W-:-:S11]  /*0860*/  DADD R24, R4, R14 ;  /* 0x0000000004187229 */ /* 0x000fd6000000000e */
.L_x_9:
[----:B------:R-:W-:Y:S05]  /*0870*/  BRA.U !UP1, `(.L_x_8) ;  /* 0x0000000109547547 */ /* 0x000fea000b800000 */
[----:B------:R-:W-:Y:S02]  /*0880*/  UISETP.GE.U32.AND UP0, UPT, UR7, 0x4, UPT ;  /* 0x000000040700788c */ /* 0x000fe4000bf06070 */
[----:B------:R-:W-:-:S04]  /*0890*/  ULOP3.LUT UR4, UR5, 0x3, URZ, 0xc0, !UPT ;  /* 0x0000000305047892 */ /* 0x000fc8000f8ec0ff */
[----:B------:R-:W-:-:S03]  /*08a0*/  UISETP.NE.AND UP1, UPT, UR4, URZ, UPT ;  /* 0x000000ff0400728c */ /* 0x000fc6000bf25270 */
[----:B------:R-:W-:Y:S08]  /*08b0*/  BRA.U !UP0, `(.L_x_10) ;  /* 0x0000000108207547 */ /* 0x000ff0000b800000 */
[C---:B------:R-:W-:Y:S01]  /*08c0*/  LEA R3, R2.reuse, R17, 0x3 ;  /* 0x0000001102037211 */ /* 0x040fe200078e18ff */
[----:B------:R-:W-:-:S04]  /*08d0*/  VIADD R2, R2, 0x4 ;  /* 0x0000000402027836 */ /* 0x000fc80000000000 */
[----:B------:R-:W0:Y:S04]  /*08e0*/  LDS.128 R4, [R3] ;  /* 0x0000000003047984 */ /* 0x000e280000000c00 */
[----:B------:R-:W1:Y:S01]  /*08f0*/  LDS.128 R8, [R3+0x10] ;  /* 0x0000100003087984 */ /* 0x000e620000000c00 */
[----:B0-----:R-:W-:-:S08]  /*0900*/  DADD R4, R24, R4 ;  /* 0x0000000018047229 */ /* 0x001fd00000000004 */
[----:B------:R-:W-:-:S08]  /*0910*/  DADD R4, R4, R6 ;  /* 0x0000000004047229 */ /* 0x000fd00000000006 */
[----:B-1----:R-:W-:-:S08]  /*0920*/  DADD R4, R4, R8 ;  /* 0x0000000004047229 */ /* 0x002fd00000000008 */
[----:B------:R-:W-:-:S11]  /*0930*/  DADD R24, R4, R10 ;  /* 0x0000000004187229 */ /* 0x000fd6000000000a */
.L_x_10:
[----:B------:R-:W-:Y:S05]  /*0940*/  BRA.U !UP1, `(.L_x_8) ;  /* 0x0000000109207547 */ /* 0x000fea000b800000 */
[----:B------:R-:W-:Y:S01]  /*0950*/  IMAD R17, R2, 0x8, R17 ;  /* 0x0000000802117824 */ /* 0x000fe200078e0211 */
[----:B------:R-:W-:-:S12]  /*0960*/  UIADD3 UR4, UPT, UPT, -UR4, URZ, URZ ;  /* 0x000000ff04047290 */ /* 0x000fd8000fffe1ff */
.L_x_11:
[----:B------:R0:W1:Y:S01]  /*0970*/  LDS.64 R2, [R17] ;  /* 0x0000000011027984 */ /* 0x0000620000000a00 */
[----:B------:R-:W-:-:S04]  /*0980*/  UIADD3 UR4, UPT, UPT, UR4, 0x1, URZ ;  /* 0x0000000104047890 */ /* 0x000fc8000fffe0ff */
[----:B------:R-:W-:Y:S01]  /*0990*/  UISETP.NE.AND UP0, UPT, UR4, URZ, UPT ;  /* 0x000000ff0400728c */ /* 0x000fe2000bf05270 */
[----:B0-----:R-:W-:Y:S01]  /*09a0*/  VIADD R17, R17, 0x8 ;  /* 0x0000000811117836 */ /* 0x001fe20000000000 */
[----:B-1----:R-:W-:-:S07]  /*09b0*/  DADD R24, R2, R24 ;  /* 0x0000000002187229 */ /* 0x002fce0000000018 */
[----:B------:R-:W-:Y:S05]  /*09c0*/  BRA.U UP0, `(.L_x_11) ;  /* 0xfffffffd00e87547 */ /* 0x000fea000b83ffff */
.L_x_8:
[----:B------:R-:W0:Y:S01]  /*09d0*/  MUFU.RSQ64H R3, R19 ;  /* 0x0000001300037308 */ /* 0x000e220000001c00 */
[----:B------:R-:W-:Y:S01]  /*09e0*/  VIADD R2, R19, 0xfcb00000 ;  /* 0xfcb0000013027836 */ /* 0x000fe20000000000 */
[----:B------:R-:W-:Y:S01]  /*09f0*/  MOV R7, 0x3fd80000 ;  /* 0x3fd8000000077802 */ /* 0x000fe20000000f00 */
[----:B------:R-:W-:Y:S01]  /*0a00*/  IMAD.MOV.U32 R6, RZ, RZ, 0x0 ;  /* 0x00000000ff067424 */ /* 0x000fe200078e00ff */
[----:B------:R-:W-:Y:S02]  /*0a10*/  BSSY.RECONVERGENT B0, `(.L_x_12) ;  /* 0x000000f000007945 */ /* 0x000fe40003800200 */
[----:B------:R-:W-:Y:S01]  /*0a20*/  ISETP.GE.U32.AND P0, PT, R2, 0x7ca00000, PT ;  /* 0x7ca000000200780c */ /* 0x000fe20003f06070 */
[----:B0-----:R-:W-:-:S08]  /*0a30*/  DMUL R4, R2, R2 ;  /* 0x0000000202047228 */ /* 0x001fd00000000000 */
[----:B------:R-:W-:-:S08]  /*0a40*/  DFMA R4, R18, -R4, 1 ;  /* 0x3ff000001204742b */ /* 0x000fd00000000804 */
[----:B------:R-:W-:Y:S02]  /*0a50*/  DFMA R6, R4, R6, 0.5 ;  /* 0x3fe000000406742b */ /* 0x000fe40000000006 */
[----:B------:R-:W-:-:S08]  /*0a60*/  DMUL R4, R2, R4 ;  /* 0x0000000402047228 */ /* 0x000fd00000000000 */
[----:B------:R-:W-:-:S08]  /*0a70*/  DFMA R8, R6, R4, R2 ;  /* 0x000000040608722b */ /* 0x000fd00000000002 */
[----:B------:R-:W-:Y:S02]  /*0a80*/  DMUL R6, R18, R8 ;  /* 0x0000000812067228 */ /* 0x000fe40000000000 */
[----:B------:R-:W-:Y:S02]  /*0a90*/  VIADD R15, R9, 0xfff00000 ;  /* 0xfff00000090f7836 */ /* 0x000fe40000000000 */
[----:B------:R-:W-:-:S04]  /*0aa0*/  IMAD.MOV.U32 R14, RZ, RZ, R8 ;  /* 0x000000ffff0e7224 */ /* 0x000fc800078e0008 */
[----:B------:R-:W-:-:S08]  /*0ab0*/  DFMA R12, R6, -R6, R18 ;  /* 0x80000006060c722b */ /* 0x000fd00000000012 */
[----:B------:R-:W-:Y:S01]  /*0ac0*/  DFMA R10, R12, R14, R6 ;  /* 0x0000000e0c0a722b */ /* 0x000fe20000000006 */
[----:B------:R-:W-:Y:S10]  /*0ad0*/  @!P0 BRA `(.L_x_13) ;  /* 0x0000000000088947 */ /* 0x000ff40003800000 */
[----:B------:R-:W-:-:S07]  /*0ae0*/  MOV R4, 0xb00 ;  /* 0x00000b0000047802 */ /* 0x000fce0000000f00 */
[----:B------:R-:W-:Y:S05]  /*0af0*/  CALL.REL.NOINC `($__internal_1_$__cuda_sm20_dsqrt_rn_f64_mediumpath_v1) ;  /* 0x0000000800507944 */ /* 0x000fea0003c00000 */
.L_x_13:
[----:B------:R-:W-:Y:S05]  /*0b00*/  BSYNC.RECONVERGENT B0 ;  /* 0x0000000000007941 */ /* 0x000fea0003800200 */
.L_x_12:
[----:B------:R-:W0:Y:S01]  /*0b10*/  MUFU.RCP64H R3, R11 ;  /* 0x0000000b00037308 */ /* 0x000e220000001800 */
[----:B------:R-:W-:Y:S01]  /*0b20*/  IMAD.MOV.U32 R2, RZ, RZ, 0x1 ;  /* 0x00000001ff027424 */ /* 0x000fe200078e00ff */
[----:B------:R-:W-:Y:S01]  /*0b30*/  FSETP.GEU.AND P1, PT, |R23|, 6.5827683646048100446e-37, PT ;  /* 0x036000001700780b */ /* 0x000fe20003f2e200 */
[----:B------:R-:W-:Y:S04]  /*0b40*/  BSSY.RECONVERGENT B0, `(.L_x_14) ;  /* 0x0000014000007945 */ /* 0x000fe80003800200 */
[----:B0-----:R-:W-:-:S08]  /*0b50*/  DFMA R4, R2, -R10, 1 ;  /* 0x3ff000000204742b */ /* 0x001fd0000000080a */
[----:B------:R-:W-:-:S08]  /*0b60*/  DFMA R4, R4, R4, R4 ;  /* 0x000000040404722b */ /* 0x000fd00000000004 */
[----:B------:R-:W-:-:S08]  /*0b70*/  DFMA R4, R2, R4, R2 ;  /* 0x000000040204722b */ /* 0x000fd00000000002 */
[----:B------:R-:W-:-:S08]  /*0b80*/  DFMA R2, R4, -R10, 1 ;  /* 0x3ff000000402742b */ /* 0x000fd0000000080a */
[----:B------:R-:W-:-:S08]  /*0b90*/  DFMA R2, R4, R2, R4 ;  /* 0x000000020402722b */ /* 0x000fd00000000004 */
[----:B------:R-:W-:-:S08]  /*0ba0*/  DMUL R4, R22, R2 ;  /* 0x0000000216047228 */ /* 0x000fd00000000000 */
[----:B------:R-:W-:-:S08]  /*0bb0*/  DFMA R6, R4, -R10, R22 ;  /* 0x8000000a0406722b */ /* 0x000fd00000000016 */
[----:B------:R-:W-:-:S10]  /*0bc0*/  DFMA R2, R2, R6, R4 ;  /* 0x000000060202722b */ /* 0x000fd40000000004 */
[----:B------:R-:W-:-:S05]  /*0bd0*/  FFMA R4, RZ, R11, R3 ;  /* 0x0000000bff047223 */ /* 0x000fca0000000003 */
[----:B------:R-:W-:-:S13]  /*0be0*/  FSETP.GT.AND P0, PT, |R4|, 1.469367938527859385e-39, PT ;  /* 0x001000000400780b */ /* 0x000fda0003f04200 */
[----:B------:R-:W-:Y:S05]  /*0bf0*/  @P0 BRA P1, `(.L_x_15) ;  /* 0x0000000000200947 */ /* 0x000fea0000800000 */
[----:B------:R-:W-:Y:S01]  /*0c00*/  IMAD.MOV.U32 R4, RZ, RZ, R22 ;  /* 0x000000ffff047224 */ /* 0x000fe200078e0016 */
[----:B------:R-:W-:Y:S01]  /*0c10*/  MOV R6, R10 ;  /* 0x0000000a00067202 */ /* 0x000fe20000000f00 */
[----:B------:R-:W-:Y:S01]  /*0c20*/  IMAD.MOV.U32 R5, RZ, RZ, R23 ;  /* 0x000000ffff057224 */ /* 0x000fe200078e0017 */
[----:B------:R-:W-:Y:S01]  /*0c30*/  MOV R2, 0xc60 ;  /* 0x00000c6000027802 */ /* 0x000fe20000000f00 */
[----:B------:R-:W-:-:S07]  /*0c40*/  IMAD.MOV.U32 R7, RZ, RZ, R11 ;  /* 0x000000ffff077224 */ /* 0x000fce00078e000b */
[----:B------:R-:W-:Y:S05]  /*0c50*/  CALL.REL.NOINC `($__internal_0_$__cuda_sm20_div_rn_f64_full) ;  /* 0x0000000000907944 */ /* 0x000fea0003c00000 */
[----:B------:R-:W-:Y:S02]  /*0c60*/  IMAD.MOV.U32 R2, RZ, RZ, R14 ;  /* 0x000000ffff027224 */ /* 0x000fe400078e000e */
[----:B------:R-:W-:-:S07]  /*0c70*/  IMAD.MOV.U32 R3, RZ, RZ, R15 ;  /* 0x000000ffff037224 */ /* 0x000fce00078e000f */
.L_x_15:
[----:B------:R-:W-:Y:S05]  /*0c80*/  BSYNC.RECONVERGENT B0 ;  /* 0x0000000000007941 */ /* 0x000fea0003800200 */
.L_x_14:
[----:B------:R-:W0:Y:S01]  /*0c90*/  MUFU.RCP64H R5, R11 ;  /* 0x0000000b00057308 */ /* 0x000e220000001800 */
[----:B------:R-:W-:Y:S01]  /*0ca0*/  IMAD.MOV.U32 R4, RZ, RZ, 0x1 ;  /* 0x00000001ff047424 */ /* 0x000fe200078e00ff */
[----:B------:R-:W-:Y:S01]  /*0cb0*/  FSETP.GEU.AND P1, PT, |R21|, 6.5827683646048100446e-37, PT ;  /* 0x036000001500780b */ /* 0x000fe20003f2e200 */
[----:B------:R-:W-:Y:S04]  /*0cc0*/  BSSY.RECONVERGENT B0, `(.L_x_16) ;  /* 0x0000018000007945 */ /* 0x000fe80003800200 */
[----:B0-----:R-:W-:-:S08]  /*0cd0*/  DFMA R6, R4, -R10, 1 ;  /* 0x3ff000000406742b */ /* 0x001fd0000000080a */
[----:B------:R-:W-:-:S08]  /*0ce0*/  DFMA R6, R6, R6, R6 ;  /* 0x000000060606722b */ /* 0x000fd00000000006 */
[----:B------:R-:W-:Y:S02]  /*0cf0*/  DFMA R4, R4, R6, R4 ;  /* 0x000000060404722b */ /* 0x000fe40000000004 */
[----:B------:R-:W0:Y:S06]  /*0d00*/  LDC.64 R6, c[0x0][0x398] ;  /* 0x0000e600ff067b82 */ /* 0x000e2c0000000a00 */
[----:B------:R-:W-:-:S08]  /*0d10*/  DFMA R8, R4, -R10, 1 ;  /* 0x3ff000000408742b */ /* 0x000fd0000000080a */
[----:B------:R-:W-:Y:S02]  /*0d20*/  DFMA R14, R4, R8, R4 ;  /* 0x00000008040e722b */ /* 0x000fe40000000004 */
[----:B------:R-:W-:-:S06]  /*0d30*/  DMUL R4, R2, R24 ;  /* 0x0000001802047228 */ /* 0x000fcc0000000000 */
[----:B------:R-:W-:Y:S01]  /*0d40*/  DMUL R8, R20, R14 ;  /* 0x0000000e14087228 */ /* 0x000fe20000000000 */
[----:B0-----:R-:W-:-:S05]  /*0d50*/  IMAD.WIDE.U32 R6, R0, 0x8, R6 ;  /* 0x0000000800067825 */ /* 0x001fca00078e0006 */
[----:B------:R0:W-:Y:S02]  /*0d60*/  STG.E.64 desc[UR8][R6.64], R4 ;  /* 0x0000000406007986 */ /* 0x0001e4000c101b08 */
[----:B------:R-:W-:-:S08]  /*0d70*/  DFMA R12, R8, -R10, R20 ;  /* 0x8000000a080c722b */ /* 0x000fd00000000014 */
[----:B------:R-:W-:-:S10]  /*0d80*/  DFMA R2, R14, R12, R8 ;  /* 0x0000000c0e02722b */ /* 0x000fd40000000008 */
[----:B------:R-:W-:-:S05]  /*0d90*/  FFMA R8, RZ, R11, R3 ;  /* 0x0000000bff087223 */ /* 0x000fca0000000003 */
[----:B------:R-:W-:-:S13]  /*0da0*/  FSETP.GT.AND P0, PT, |R8|, 1.469367938527859385e-39, PT ;  /* 0x001000000800780b */ /* 0x000fda0003f04200 */
[----:B0-----:R-:W-:Y:S05]  /*0db0*/  @P0 BRA P1, `(.L_x_17) ;  /* 0x0000000000200947 */ /* 0x001fea0000800000 */
        /* <DEDUP_REMOVED lines=8> */
.L_x_17:
[----:B------:R-:W-:Y:S05]  /*0e40*/  BSYNC.RECONVERGENT B0 ;  /* 0x0000000000007941 */ /* 0x000fea0003800200 */
.L_x_16:
[----:B------:R-:W0:Y:S01]  /*0e50*/  LDC.64 R4, c[0x0][0x3a0] ;  /* 0x0000e800ff047b82 */ /* 0x000e220000000a00 */
[----:B------:R-:W-:Y:S01]  /*0e60*/  DMUL R2, R2, R24 ;  /* 0x0000001802027228 */ /* 0x000fe20000000000 */
[----:B0-----:R-:W-:-:S06]  /*0e70*/  IMAD.WIDE.U32 R4, R0, 0x8, R4 ;  /* 0x0000000800047825 */ /* 0x001fcc00078e0004 */
[----:B------:R-:W-:Y:S01]  /*0e80*/  STG.E.64 desc[UR8][R4.64], R2 ;  /* 0x0000000204007986 */ /* 0x000fe2000c101b08 */
[----:B------:R-:W-:Y:S05]  /*0e90*/  EXIT ;  /* 0x000000000000794d */ /* 0x000fea0003800000 */
        .weak           $__internal_0_$__cuda_sm20_div_rn_f64_full
        .type           $__internal_0_$__cuda_sm20_div_rn_f64_full,@function
        .size           $__internal_0_$__cuda_sm20_div_rn_f64_full,($__internal_1_$__cuda_sm20_dsqrt_rn_f64_mediumpath_v1 - $__internal_0_$__cuda_sm20_div_rn_f64_full)
$__internal_0_$__cuda_sm20_div_rn_f64_full:
[C---:B------:R-:W-:Y:S01]  /*0ea0*/  FSETP.GEU.AND P0, PT, |R7|.reuse, 1.469367938527859385e-39, PT ;  /* 0x001000000700780b */ /* 0x040fe20003f0e200 */
[----:B------:R-:W-:Y:S01]  /*0eb0*/  IMAD.MOV.U32 R12, RZ, RZ, 0x1 ;  /* 0x00000001ff0c7424 */ /* 0x000fe200078e00ff */
[----:B------:R-:W-:Y:S01]  /*0ec0*/  LOP3.LUT R8, R7, 0x800fffff, RZ, 0xc0, !PT ;  /* 0x800fffff07087812 */ /* 0x000fe200078ec0ff */
[----:B------:R-:W-:Y:S01]  /*0ed0*/  IMAD.MOV.U32 R28, RZ, RZ, 0x1ca00000 ;  /* 0x1ca00000ff1c7424 */ /* 0x000fe200078e00ff */
[C---:B------:R-:W-:Y:S01]  /*0ee0*/  FSETP.GEU.AND P2, PT, |R5|.reuse, 1.469367938527859385e-39, PT ;  /* 0x001000000500780b */ /* 0x040fe20003f4e200 */
[----:B------:R-:W-:Y:S01]  /*0ef0*/  BSSY.RECONVERGENT B2, `(.L_x_18) ;  /* 0x0000052000027945 */ /* 0x000fe20003800200 */
[----:B------:R-:W-:Y:S02]  /*0f00*/  LOP3.LUT R9, R8, 0x3ff00000, RZ, 0xfc, !PT ;  /* 0x3ff0000008097812 */ /* 0x000fe400078efcff */
[----:B------:R-:W-:Y:S02]  /*0f10*/  MOV R8, R6 ;  /* 0x0000000600087202 */ /* 0x000fe40000000f00 */
[----:B------:R-:W-:-:S02]  /*0f20*/  LOP3.LUT R3, R5, 0x7ff00000, RZ, 0xc0, !PT ;  /* 0x7ff0000005037812 */ /* 0x000fc400078ec0ff */
[----:B------:R-:W-:Y:S01]  /*0f30*/  LOP3.LUT R29, R7, 0x7ff00000, RZ, 0xc0, !PT ;  /* 0x7ff00000071d7812 */ /* 0x000fe200078ec0ff */
[----:B------:R-:W-:-:S03]  /*0f40*/  @!P0 DMUL R8, R6, 8.98846567431157953865e+307 ;  /* 0x7fe0000006088828 */ /* 0x000fc60000000000 */
[----:B------:R-:W-:Y:S02]  /*0f50*/  ISETP.GE.U32.AND P1, PT, R3, R29, PT ;  /* 0x0000001d0300720c */ /* 0x000fe40003f26070 */
[----:B------:R-:W-:Y:S01]  /*0f60*/  @!P2 LOP3.LUT R14, R7, 0x7ff00000, RZ, 0xc0, !PT ;  /* 0x7ff00000070ea812 */ /* 0x000fe200078ec0ff */
[----:B------:R-:W0:Y:S03]  /*0f70*/  MUFU.RCP64H R13, R9 ;  /* 0x00000009000d7308 */ /* 0x000e260000001800 */
[----:B------:R-:W-:Y:S02]  /*0f80*/  @!P2 ISETP.GE.U32.AND P3, PT, R3, R14, PT ;  /* 0x0000000e0300a20c */ /* 0x000fe40003f66070 */
[----:B------:R-:W-:Y:S02]  /*0f90*/  @!P0 LOP3.LUT R29, R9, 0x7ff00000, RZ, 0xc0, !PT ;  /* 0x7ff00000091d8812 */ /* 0x000fe400078ec0ff */
[----:B------:R-:W-:-:S04]  /*0fa0*/  @!P2 SEL R15, R28, 0x63400000, !P3 ;  /* 0x634000001c0fa807 */ /* 0x000fc80005800000 */
[----:B------:R-:W-:-:S04]  /*0fb0*/  @!P2 LOP3.LUT R26, R15, 0x80000000, R5, 0xf8, !PT ;  /* 0x800000000f1aa812 */ /* 0x000fc800078ef805 */
[----:B------:R-:W-:Y:S01]  /*0fc0*/  @!P2 LOP3.LUT R27, R26, 0x100000, RZ, 0xfc, !PT ;  /* 0x001000001a1ba812 */ /* 0x000fe200078efcff */
[----:B------:R-:W-:Y:S01]  /*0fd0*/  @!P2 IMAD.MOV.U32 R26, RZ, RZ, RZ ;  /* 0x000000ffff1aa224 */ /* 0x000fe200078e00ff */
[----:B0-----:R-:W-:-:S08]  /*0fe0*/  DFMA R16, R12, -R8, 1 ;  /* 0x3ff000000c10742b */ /* 0x001fd00000000808 */
[----:B------:R-:W-:-:S08]  /*0ff0*/  DFMA R16, R16, R16, R16 ;  /* 0x000000101010722b */ /* 0x000fd00000000010 */
[----:B------:R-:W-:Y:S01]  /*1000*/  DFMA R16, R12, R16, R12 ;  /* 0x000000100c10722b */ /* 0x000fe2000000000c */
[----:B------:R-:W-:Y:S01]  /*1010*/  SEL R13, R28, 0x63400000, !P1 ;  /* 0x634000001c0d7807 */ /* 0x000fe20004800000 */
[----:B------:R-:W-:-:S03]  /*1020*/  IMAD.MOV.U32 R12, RZ, RZ, R4 ;  /* 0x000000ffff0c7224 */ /* 0x000fc600078e0004 */
[----:B------:R-:W-:-:S03]  /*1030*/  LOP3.LUT R13, R13, 0x800fffff, R5, 0xf8, !PT ;  /* 0x800fffff0d0d7812 */ /* 0x000fc600078ef805 */
[----:B------:R-:W-:-:S03]  /*1040*/  DFMA R14, R16, -R8, 1 ;  /* 0x3ff00000100e742b */ /* 0x000fc60000000808 */
[----:B------:R-:W-:-:S05]  /*1050*/  @!P2 DFMA R12, R12, 2, -R26 ;  /* 0x400000000c0ca82b */ /* 0x000fca000000081a */
[----:B------:R-:W-:-:S08]  /*1060*/  DFMA R14, R16, R14, R16 ;  /* 0x0000000e100e722b */ /* 0x000fd00000000010 */
[----:B------:R-:W-:-:S08]  /*1070*/  DMUL R16, R14, R12 ;  /* 0x0000000c0e107228 */ /* 0x000fd00000000000 */
[----:B------:R-:W-:-:S08]  /*1080*/  DFMA R26, R16, -R8, R12 ;  /* 0x80000008101a722b */ /* 0x000fd0000000000c */
[----:B------:R-:W-:Y:S01]  /*1090*/  DFMA R26, R14, R26, R16 ;  /* 0x0000001a0e1a722b */ /* 0x000fe20000000010 */
[----:B------:R-:W-:Y:S01]  /*10a0*/  MOV R16, R3 ;  /* 0x0000000300107202 */ /* 0x000fe20000000f00 */
[----:B------:R-:W-:Y:S01]  /*10b0*/  VIADD R15, R29, 0xffffffff ;  /* 0xffffffff1d0f7836 */ /* 0x000fe20000000000 */
[----:B------:R-:W-:-:S05]  /*10c0*/  @!P2 LOP3.LUT R16, R13, 0x7ff00000, RZ, 0xc0, !PT ;  /* 0x7ff000000d10a812 */ /* 0x000fca00078ec0ff */
[----:B------:R-:W-:-:S05]  /*10d0*/  VIADD R14, R16, 0xffffffff ;  /* 0xffffffff100e7836 */ /* 0x000fca0000000000 */
[----:B------:R-:W-:-:S04]  /*10e0*/  ISETP.GT.U32.AND P0, PT, R14, 0x7feffffe, PT ;  /* 0x7feffffe0e00780c */ /* 0x000fc80003f04070 */
[----:B------:R-:W-:-:S13]  /*10f0*/  ISETP.GT.U32.OR P0, PT, R15, 0x7feffffe, P0 ;  /* 0x7feffffe0f00780c */ /* 0x000fda0000704470 */
[----:B------:R-:W-:Y:S05]  /*1100*/  @P0 BRA `(.L_x_19) ;  /* 0x00000000006c0947 */ /* 0x000fea0003800000 */
[----:B------:R-:W-:-:S04]  /*1110*/  LOP3.LUT R14, R7, 0x7ff00000, RZ, 0xc0, !PT ;  /* 0x7ff00000070e7812 */ /* 0x000fc800078ec0ff */
[CC--:B------:R-:W-:Y:S02]  /*1120*/  VIADDMNMX R4, R3.reuse, -R14.reuse, 0xb9600000, !PT ;  /* 0xb960000003047446 */ /* 0x0c0fe4000780090e */
[----:B------:R-:W-:Y:S02]  /*1130*/  ISETP.GE.U32.AND P0, PT, R3, R14, PT ;  /* 0x0000000e0300720c */ /* 0x000fe40003f06070 */
[----:B------:R-:W-:Y:S02]  /*1140*/  VIMNMX R3, PT, PT, R4, 0x46a00000, PT ;  /* 0x46a0000004037848 */ /* 0x000fe40003fe0100 */
[----:B------:R-:W-:Y:S02]  /*1150*/  SEL R28, R28, 0x63400000, !P0 ;  /* 0x634000001c1c7807 */ /* 0x000fe40004000000 */
[----:B------:R-:W-:-:S03]  /*1160*/  MOV R4, RZ ;  /* 0x000000ff00047202 */ /* 0x000fc60000000f00 */
[----:B------:R-:W-:-:S04]  /*1170*/  IMAD.IADD R3, R3, 0x1, -R28 ;  /* 0x0000000103037824 */ /* 0x000fc800078e0a1c */
[----:B------:R-:W-:-:S06]  /*1180*/  VIADD R5, R3, 0x7fe00000 ;  /* 0x7fe0000003057836 */ /* 0x000fcc0000000000 */
[----:B------:R-:W-:-:S10]  /*1190*/  DMUL R14, R26, R4 ;  /* 0x000000041a0e7228 */ /* 0x000fd40000000000 */
[----:B------:R-:W-:-:S13]  /*11a0*/  FSETP.GTU.AND P0, PT, |R15|, 1.469367938527859385e-39, PT ;  /* 0x001000000f00780b */ /* 0x000fda0003f0c200 */
[----:B------:R-:W-:Y:S05]  /*11b0*/  @P0 BRA `(.L_x_20) ;  /* 0x0000000000940947 */ /* 0x000fea0003800000 */
[----:B------:R-:W-:-:S06]  /*11c0*/  DFMA R8, R26, -R8, R12 ;  /* 0x800000081a08722b */ /* 0x000fcc000000000c */
[----:B------:R-:W-:-:S04]  /*11d0*/  IMAD.MOV.U32 R8, RZ, RZ, RZ ;  /* 0x000000ffff087224 */ /* 0x000fc800078e00ff */
[C---:B------:R-:W-:Y:S02]  /*11e0*/  FSETP.NEU.AND P0, PT, R9.reuse, RZ, PT ;  /* 0x000000ff0900720b */ /* 0x040fe40003f0d000 */
[----:B------:R-:W-:-:S04]  /*11f0*/  LOP3.LUT R7, R9, 0x80000000, R7, 0x48, !PT ;  /* 0x8000000009077812 */ /* 0x000fc800078e4807 */
[----:B------:R-:W-:-:S07]  /*1200*/  LOP3.LUT R9, R7, R5, RZ, 0xfc, !PT ;  /* 0x0000000507097212 */ /* 0x000fce00078efcff */
[----:B------:R-:W-:Y:S05]  /*1210*/  @!P0 BRA `(.L_x_20) ;  /* 0x00000000007c8947 */ /* 0x000fea0003800000 */
[----:B------:R-:W-:Y:S01]  /*1220*/  IMAD.MOV R5, RZ, RZ, -R3 ;  /* 0x000000ffff057224 */ /* 0x000fe200078e0a03 */
[----:B------:R-:W-:Y:S01]  /*1230*/  DMUL.RP R8, R26, R8 ;  /* 0x000000081a087228 */ /* 0x000fe20000008000 */
[----:B------:R-:W-:Y:S01]  /*1240*/  IMAD.MOV.U32 R4, RZ, RZ, RZ ;  /* 0x000000ffff047224 */ /* 0x000fe200078e00ff */
[----:B------:R-:W-:-:S05]  /*1250*/  IADD3 R3, PT, PT, -R3, -0x43300000, RZ ;  /* 0xbcd0000003037810 */ /* 0x000fca0007ffe1ff */
[----:B------:R-:W-:-:S03]  /*1260*/  DFMA R4, R14, -R4, R26 ;  /* 0x800000040e04722b */ /* 0x000fc6000000001a */
[----:B------:R-:W-:-:S07]  /*1270*/  LOP3.LUT R7, R9, R7, RZ, 0x3c, !PT ;  /* 0x0000000709077212 */ /* 0x000fce00078e3cff */
[----:B------:R-:W-:-:S04]  /*1280*/  FSETP.NEU.AND P0, PT, |R5|, R3, PT ;  /* 0x000000030500720b */ /* 0x000fc80003f0d200 */
[----:B------:R-:W-:Y:S02]  /*1290*/  FSEL R14, R8, R14, !P0 ;  /* 0x0000000e080e7208 */ /* 0x000fe40004000000 */
[----:B------:R-:W-:Y:S01]  /*12a0*/  FSEL R15, R7, R15, !P0 ;  /* 0x0000000f070f7208 */ /* 0x000fe20004000000 */
[----:B------:R-:W-:Y:S06]  /*12b0*/  BRA `(.L_x_20) ;  /* 0x0000000000547947 */ /* 0x000fec0003800000 */
.L_x_19:
[----:B------:R-:W-:-:S14]  /*12c0*/  DSETP.NAN.AND P0, PT, R4, R4, PT ;  /* 0x000000040400722a */ /* 0x000fdc0003f08000 */
[----:B------:R-:W-:Y:S05]  /*12d0*/  @P0 BRA `(.L_x_21) ;  /* 0x0000000000440947 */ /* 0x000fea0003800000 */
[----:B------:R-:W-:-:S14]  /*12e0*/  DSETP.NAN.AND P0, PT, R6, R6, PT ;  /* 0x000000060600722a */ /* 0x000fdc0003f08000 */
[----:B------:R-:W-:Y:S05]  /*12f0*/  @P0 BRA `(.L_x_22) ;  /* 0x0000000000300947 */ /* 0x000fea0003800000 */
[----:B------:R-:W-:Y:S01]  /*1300*/  ISETP.NE.AND P0, PT, R16, R29, PT ;  /* 0x0000001d1000720c */ /* 0x000fe20003f05270 */
[----:B------:R-:W-:Y:S01]  /*1310*/  IMAD.MOV.U32 R14, RZ, RZ, 0x0 ;  /* 0x00000000ff0e7424 */ /* 0x000fe200078e00ff */
[----:B------:R-:W-:-:S11]  /*1320*/  MOV R15, 0xfff80000 ;  /* 0xfff80000000f7802 */ /* 0x000fd60000000f00 */
[----:B------:R-:W-:Y:S05]  /*1330*/  @!P0 BRA `(.L_x_20) ;  /* 0x0000000000348947 */ /* 0x000fea0003800000 */
[----:B------:R-:W-:Y:S02]  /*1340*/  ISETP.NE.AND P0, PT, R16, 0x7ff00000, PT ;  /* 0x7ff000001000780c */ /* 0x000fe40003f05270 */
[----:B------:R-:W-:Y:S02]  /*1350*/  LOP3.LUT R15, R5, 0x80000000, R7, 0x48, !PT ;  /* 0x80000000050f7812 */ /* 0x000fe400078e4807 */
[----:B------:R-:W-:-:S13]  /*1360*/  ISETP.EQ.OR P0, PT, R29, RZ, !P0 ;  /* 0x000000ff1d00720c */ /* 0x000fda0004702670 */
[----:B------:R-:W-:Y:S01]  /*1370*/  @P0 LOP3.LUT R3, R15, 0x7ff00000, RZ, 0xfc, !PT ;  /* 0x7ff000000f030812 */ /* 0x000fe200078efcff */
[----:B------:R-:W-:Y:S02]  /*1380*/  @!P0 IMAD.MOV.U32 R14, RZ, RZ, RZ ;  /* 0x000000ffff0e8224 */ /* 0x000fe400078e00ff */
[----:B------:R-:W-:Y:S02]  /*1390*/  @P0 IMAD.MOV.U32 R14, RZ, RZ, RZ ;  /* 0x000000ffff0e0224 */ /* 0x000fe400078e00ff */
[----:B------:R-:W-:Y:S01]  /*13a0*/  @P0 IMAD.MOV.U32 R15, RZ, RZ, R3 ;  /* 0x000000ffff0f0224 */ /* 0x000fe200078e0003 */
[----:B------:R-:W-:Y:S06]  /*13b0*/  BRA `(.L_x_20) ;  /* 0x0000000000147947 */ /* 0x000fec0003800000 */
.L_x_22:
[----:B------:R-:W-:Y:S01]  /*13c0*/  LOP3.LUT R15, R7, 0x80000, RZ, 0xfc, !PT ;  /* 0x00080000070f7812 */ /* 0x000fe200078efcff */
[----:B------:R-:W-:Y:S01]  /*13d0*/  IMAD.MOV.U32 R14, RZ, RZ, R6 ;  /* 0x000000ffff0e7224 */ /* 0x000fe200078e0006 */
[----:B------:R-:W-:Y:S06]  /*13e0*/  BRA `(.L_x_20) ;  /* 0x0000000000087947 */ /* 0x000fec0003800000 */
.L_x_21:
[----:B------:R-:W-:Y:S02]  /*13f0*/  LOP3.LUT R15, R5, 0x80000, RZ, 0xfc, !PT ;  /* 0x00080000050f7812 */ /* 0x000fe400078efcff */
[----:B------:R-:W-:-:S07]  /*1400*/  MOV R14, R4 ;  /* 0x00000004000e7202 */ /* 0x000fce0000000f00 */
.L_x_20:
[----:B------:R-:W-:Y:S05]  /*1410*/  BSYNC.RECONVERGENT B2 ;  /* 0x0000000000027941 */ /* 0x000fea0003800200 */
.L_x_18:
[----:B------:R-:W-:-:S04]  /*1420*/  IMAD.MOV.U32 R3, RZ, RZ, 0x0 ;  /* 0x00000000ff037424 */ /* 0x000fc800078e00ff */
[----:B------:R-:W-:Y:S05]  /*1430*/  RET.REL.NODEC R2 `(_Z7gravityPdS_S_S_S_) ;  /* 0xffffffe802f07950 */ /* 0x000fea0003c3ffff */
        .weak           $__internal_1_$__cuda_sm20_dsqrt_rn_f64_mediumpath_v1
        .type           $__internal_1_$__cuda_sm20_dsqrt_rn_f64_mediumpath_v1,@function
        .size           $__internal_1_$__cuda_sm20_dsqrt_rn_f64_mediumpath_v1,(.L_x_33 - $__internal_1_$__cuda_sm20_dsqrt_rn_f64_mediumpath_v1)
$__internal_1_$__cuda_sm20_dsqrt_rn_f64_mediumpath_v1:
[----:B------:R-:W-:Y:S01]  /*1440*/  ISETP.GE.U32.AND P0, PT, R2, -0x3400000, PT ;  /* 0xfcc000000200780c */ /* 0x000fe20003f06070 */
[----:B------:R-:W-:Y:S01]  /*1450*/  BSSY.RECONVERGENT B1, `(.L_x_23) ;  /* 0x0000024000017945 */ /* 0x000fe20003800200 */
[----:B------:R-:W-:-:S11]  /*1460*/  IMAD.MOV.U32 R9, RZ, RZ, R15 ;  /* 0x000000ffff097224 */ /* 0x000fd600078e000f */
[----:B------:R-:W-:Y:S05]  /*1470*/  @!P0 BRA `(.L_x_24) ;  /* 0x0000000000208947 */ /* 0x000fea0003800000 */
[----:B------:R-:W-:-:S10]  /*1480*/  DFMA.RM R6, R12, R8, R6 ;  /* 0x000000080c06722b */ /* 0x000fd40000004006 */
[----:B------:R-:W-:-:S05]  /*1490*/  IADD3 R2, P0, PT, R6, 0x1, RZ ;  /* 0x0000000106027810 */ /* 0x000fca0007f1e0ff */
[----:B------:R-:W-:-:S06]  /*14a0*/  IMAD.X R3, RZ, RZ, R7, P0 ;  /* 0x000000ffff037224 */ /* 0x000fcc00000e0607 */
[----:B------:R-:W-:-:S08]  /*14b0*/  DFMA.RP R18, -R6, R2, R18 ;  /* 0x000000020612722b */ /* 0x000fd00000008112 */
[----:B------:R-:W-:-:S06]  /*14c0*/  DSETP.GT.AND P0, PT, R18, RZ, PT ;  /* 0x000000ff1200722a */ /* 0x000fcc0003f04000 */
[----:B------:R-:W-:Y:S02]  /*14d0*/  FSEL R2, R2, R6, P0 ;  /* 0x0000000602027208 */ /* 0x000fe40000000000 */
[----:B------:R-:W-:Y:S01]  /*14e0*/  FSEL R3, R3, R7, P0 ;  /* 0x0000000703037208 */ /* 0x000fe20000000000 */
[----:B------:R-:W-:Y:S06]  /*14f0*/  BRA `(.L_x_25) ;  /* 0x0000000000647947 */ /* 0x000fec0003800000 */
.L_x_24:
[----:B------:R-:W-:-:S14]  /*1500*/  DSETP.NE.AND P0, PT, R18, RZ, PT ;  /* 0x000000ff1200722a */ /* 0x000fdc0003f05000 */
[----:B------:R-:W-:Y:S05]  /*1510*/  @!P0 BRA `(.L_x_26) ;  /* 0x0000000000588947 */ /* 0x000fea0003800000 */
[----:B------:R-:W-:-:S13]  /*1520*/  ISETP.GE.AND P0, PT, R19, RZ, PT ;  /* 0x000000ff1300720c */ /* 0x000fda0003f06270 */
[----:B------:R-:W-:Y:S01]  /*1530*/  @!P0 IMAD.MOV.U32 R2, RZ, RZ, 0x0 ;  /* 0x00000000ff028424 */ /* 0x000fe200078e00ff */
[----:B------:R-:W-:Y:S01]  /*1540*/  @!P0 MOV R3, 0xfff80000 ;  /* 0xfff8000000038802 */ /* 0x000fe20000000f00 */
[----:B------:R-:W-:Y:S06]  /*1550*/  @!P0 BRA `(.L_x_25) ;  /* 0x00000000004c8947 */ /* 0x000fec0003800000 */
[----:B------:R-:W-:-:S13]  /*1560*/  ISETP.GT.AND P0, PT, R19, 0x7fefffff, PT ;  /* 0x7fefffff1300780c */ /* 0x000fda0003f04270 */
[----:B------:R-:W-:Y:S05]  /*1570*/  @P0 BRA `(.L_x_26) ;  /* 0x0000000000400947 */ /* 0x000fea0003800000 */
[----:B------:R-:W-:Y:S01]  /*1580*/  DMUL R18, R18, 8.11296384146066816958e+31 ;  /* 0x4690000012127828 */ /* 0x000fe20000000000 */
[----:B------:R-:W-:Y:S02]  /*1590*/  IMAD.MOV.U32 R2, RZ, RZ, RZ ;  /* 0x000000ffff027224 */ /* 0x000fe400078e00ff */
[----:B------:R-:W-:Y:S02]  /*15a0*/  IMAD.MOV.U32 R8, RZ, RZ, 0x0 ;  /* 0x00000000ff087424 */ /* 0x000fe400078e00ff */
[----:B------:R-:W-:Y:S01]  /*15b0*/  IMAD.MOV.U32 R9, RZ, RZ, 0x3fd80000 ;  /* 0x3fd80000ff097424 */ /* 0x000fe200078e00ff */
[----:B------:R-:W0:Y:S02]  /*15c0*/  MUFU.RSQ64H R3, R19 ;  /* 0x0000001300037308 */ /* 0x000e240000001c00 */
[----:B0-----:R-:W-:-:S08]  /*15d0*/  DMUL R6, R2, R2 ;  /* 0x0000000202067228 */ /* 0x001fd00000000000 */
[----:B------:R-:W-:-:S08]  /*15e0*/  DFMA R6, R18, -R6, 1 ;  /* 0x3ff000001206742b */ /* 0x000fd00000000806 */
[----:B------:R-:W-:Y:S02]  /*15f0*/  DFMA R8, R6, R8, 0.5 ;  /* 0x3fe000000608742b */ /* 0x000fe40000000008 */
[----:B------:R-:W-:-:S08]  /*1600*/  DMUL R6, R2, R6 ;  /* 0x0000000602067228 */ /* 0x000fd00000000000 */
[----:B------:R-:W-:-:S08]  /*1610*/  DFMA R6, R8, R6, R2 ;  /* 0x000000060806722b */ /* 0x000fd00000000002 */
[----:B------:R-:W-:Y:S02]  /*1620*/  DMUL R2, R18, R6 ;  /* 0x0000000612027228 */ /* 0x000fe40000000000 */
[----:B------:R-:W-:-:S06]  /*1630*/  VIADD R7, R7, 0xfff00000 ;  /* 0xfff0000007077836 */ /* 0x000fcc0000000000 */
[----:B------:R-:W-:-:S08]  /*1640*/  DFMA R8, R2, -R2, R18 ;  /* 0x800000020208722b */ /* 0x000fd00000000012 */
[----:B------:R-:W-:-:S10]  /*1650*/  DFMA R2, R6, R8, R2 ;  /* 0x000000080602722b */ /* 0x000fd40000000002 */
[----:B------:R-:W-:Y:S01]  /*1660*/  IADD3 R3, PT, PT, R3, -0x3500000, RZ ;  /* 0xfcb0000003037810 */ /* 0x000fe20007ffe0ff */
[----:B------:R-:W-:Y:S06]  /*1670*/  BRA `(.L_x_25) ;  /* 0x0000000000047947 */ /* 0x000fec0003800000 */
.L_x_26:
[----:B------:R-:W-:-:S11]  /*1680*/  DADD R2, R18, R18 ;  /* 0x0000000012027229 */ /* 0x000fd60000000012 */
.L_x_25:
[----:B------:R-:W-:Y:S05]  /*1690*/  BSYNC.RECONVERGENT B1 ;  /* 0x0000000000017941 */ /* 0x000fea0003800200 */
.L_x_23:
[----:B------:R-:W-:Y:S02]  /*16a0*/  IMAD.MOV.U32 R5, RZ, RZ, 0x0 ;  /* 0x00000000ff057424 */ /* 0x000fe400078e00ff */
[----:B------:R-:W-:Y:S02]  /*16b0*/  IMAD.MOV.U32 R10, RZ, RZ, R2 ;  /* 0x000000ffff0a7224 */ /* 0x000fe400078e0002 */
[----:B------:R-:W-:Y:S01]  /*16c0*/  IMAD.MOV.U32 R11, RZ, RZ, R3 ;  /* 0x000000ffff0b7224 */ /* 0x000fe200078e0003 */
[----:B------:R-:W-:Y:S06]  /*16d0*/  RET.REL.NODEC R4 `(_Z7gravityPdS_S_S_S_) ;  /* 0xffffffe804487950 */ /* 0x000fec0003c3ffff */
.L_x_27:
[----:B------:R-:W-:-:S00]  /*16e0*/  BRA `(.L_x_27) ;  /* 0xfffffffc00fc7947 */ /* 0x000fc0000383ffff */
[----:B------:R-:W-:-:S00]  /*16f0*/  NOP ;  /* 0x0000000000007918 */ /* 0x000fc00000000000 */
        /* <DEDUP_REMOVED lines=8> */
.L_x_33:


//--------------------- .text._Z16update_positionsPdS_S_S_ --------------------------
	.section	.text._Z16update_positionsPdS_S_S_,"ax",@progbits
	.align	128
        .global         _Z16update_positionsPdS_S_S_
        .type           _Z16update_positionsPdS_S_S_,@function
        .size           _Z16update_positionsPdS_S_S_,(.L_x_35 - _Z16update_positionsPdS_S_S_)
        .other          _Z16update_positionsPdS_S_S_,@"STO_CUDA_ENTRY STV_DEFAULT"
_Z16update_positionsPdS_S_S_:
.text._Z16update_positionsPdS_S_S_:
[----:B------:R-:W-:Y:S01]  /*0000*/  LDC R1, c[0x0][0x37c] ;  /* 0x0000df00ff017b82 */ /* 0x000fe20000000800 */
[----:B------:R-:W0:Y:S07]  /*0010*/  S2R R13, SR_CTAID.X ;  /* 0x00000000000d7919 */ /* 0x000e2e0000002500 */
[----:B------:R-:W0:Y:S01]  /*0020*/  LDC.64 R2, c[0x0][0x390] ;  /* 0x0000e400ff027b82 */ /* 0x000e220000000a00 */
[----:B------:R-:W1:Y:S07]  /*0030*/  LDCU.64 UR4, c[0x0][0x358] ;  /* 0x00006b00ff0477ac */ /* 0x000e6e0008000a00 */
[----:B------:R-:W2:Y:S08]  /*0040*/  LDC.64 R4, c[0x0][0x380] ;  /* 0x0000e000ff047b82 */ /* 0x000eb00000000a00 */
[----:B------:R-:W3:Y:S08]  /*0050*/  LDC.64 R8, c[0x0][0x398] ;  /* 0x0000e600ff087b82 */ /* 0x000ef00000000a00 */
[----:B------:R-:W4:Y:S01]  /*0060*/  LDC.64 R10, c[0x0][0x388] ;  /* 0x0000e200ff0a7b82 */ /* 0x000f220000000a00 */
[----:B0-----:R-:W-:-:S04]  /*0070*/  IMAD.WIDE.U32 R2, R13, 0x8, R2 ;  /* 0x000000080d027825 */ /* 0x001fc800078e0002 */
[C---:B--2---:R-:W-:Y:S02]  /*0080*/  IMAD.WIDE.U32 R4, R13.reuse, 0x8, R4 ;  /* 0x000000080d047825 */ /* 0x044fe400078e0004 */
[----:B-1----:R-:W2:Y:S04]  /*0090*/  LDG.E.64 R2, desc[UR4][R2.64] ;  /* 0x0000000402027981 */ /* 0x002ea8000c1e1b00 */
[----:B------:R-:W2:Y:S01]  /*00a0*/  LDG.E.64 R6, desc[UR4][R4.64] ;  /* 0x0000000404067981 */ /* 0x000ea2000c1e1b00 */
[----:B---3--:R-:W-:-:S04]  /*00b0*/  IMAD.WIDE.U32 R8, R13, 0x8, R8 ;  /* 0x000000080d087825 */ /* 0x008fc800078e0008 */
[----:B----4-:R-:W-:Y:S01]  /*00c0*/  IMAD.WIDE.U32 R10, R13, 0x8, R10 ;  /* 0x000000080d0a7825 */ /* 0x010fe200078e000a */
[----:B--2---:R-:W-:-:S07]  /*00d0*/  DADD R6, R2, R6 ;  /* 0x0000000002067229 */ /* 0x004fce0000000006 */
[----:B------:R-:W-:Y:S04]  /*00e0*/  STG.E.64 desc[UR4][R4.64], R6 ;  /* 0x0000000604007986 */ /* 0x000fe8000c101b04 */
[----:B------:R-:W2:Y:S04]  /*00f0*/  LDG.E.64 R8, desc[UR4][R8.64] ;  /* 0x0000000408087981 */ /* 0x000ea8000c1e1b00 */
[----:B------:R-:W2:Y:S02]  /*0100*/  LDG.E.64 R12, desc[UR4][R10.64] ;  /* 0x000000040a0c7981 */ /* 0x000ea4000c1e1b00 */
[----:B--2---:R-:W-:-:S07]  /*0110*/  DADD R12, R8, R12 ;  /* 0x00000000080c7229 */ /* 0x004fce000000000c */
[----:B------:R-:W-:Y:S01]  /*0120*/  STG.E.64 desc[UR4][R10.64], R12 ;  /* 0x0000000c0a007986 */ /* 0x000fe2000c101b04 */
[----:B------:R-:W-:Y:S05]  /*0130*/  EXIT ;  /* 0x000000000000794d */ /* 0x000fea0003800000 */
.L_x_28:
        /* <DEDUP_REMOVED lines=12> */
.L_x_35:


//--------------------- .text._Z3dotPiS_S_        --------------------------
	.section	.text._Z3dotPiS_S_,"ax",@progbits
	.align	128
        .global         _Z3dotPiS_S_
        .type           _Z3dotPiS_S_,@function
        .size           _Z3dotPiS_S_,(.L_x_36 - _Z3dotPiS_S_)
        .other          _Z3dotPiS_S_,@"STO_CUDA_ENTRY STV_DEFAULT"
_Z3dotPiS_S_:
.text._Z3dotPiS_S_:
[----:B------:R-:W-:Y:S01]  /*0000*/  LDC R1, c[0x0][0x37c] ;  /* 0x0000df00ff017b82 */ /* 0x000fe20000000800 */
[----:B------:R-:W0:Y:S07]  /*0010*/  S2R R6, SR_TID.X ;  /* 0x0000000000067919 */ /* 0x000e2e0000002100 */
[----:B------:R-:W0:Y:S01]  /*0020*/  S2UR UR4, SR_CTAID.X ;  /* 0x00000000000479c3 */ /* 0x000e220000002500 */
[----:B------:R-:W1:Y:S07]  /*0030*/  LDCU.64 UR6, c[0x0][0x358] ;  /* 0x00006b00ff0677ac */ /* 0x000e6e0008000a00 */
[----:B------:R-:W0:Y:S08]  /*0040*/  LDC R7, c[0x0][0x360] ;  /* 0x0000d800ff077b82 */ /* 0x000e300000000800 */
[----:B------:R-:W2:Y:S08]  /*0050*/  LDC.64 R2, c[0x0][0x380] ;  /* 0x0000e000ff027b82 */ /* 0x000eb00000000a00 */
[----:B------:R-:W3:Y:S01]  /*0060*/  LDC.64 R4, c[0x0][0x388] ;  /* 0x0000e200ff047b82 */ /* 0x000ee20000000a00 */
[----:B0-----:R-:W-:-:S04]  /*0070*/  IMAD R7, R7, UR4, R6 ;  /* 0x0000000407077c24 */ /* 0x001fc8000f8e0206 */
[----:B--2---:R-:W-:-:S06]  /*0080*/  IMAD.WIDE R2, R7, 0x4, R2 ;  /* 0x0000000407027825 */ /* 0x004fcc00078e0202 */
[----:B-1----:R-:W2:Y:S01]  /*0090*/  LDG.E R2, desc[UR6][R2.64] ;  /* 0x0000000602027981 */ /* 0x002ea2000c1e1900 */
[----:B---3--:R-:W-:-:S06]  /*00a0*/  IMAD.WIDE R4, R7, 0x4, R4 ;  /* 0x0000000407047825 */ /* 0x008fcc00078e0204 */
[----:B------:R-:W2:Y:S01]  /*00b0*/  LDG.E R5, desc[UR6][R4.64] ;  /* 0x0000000604057981 */ /* 0x000ea2000c1e1900 */
[----:B------:R-:W0:Y:S01]  /*00c0*/  S2UR UR5, SR_CgaCtaId ;  /* 0x00000000000579c3 */ /* 0x000e220000008800 */
[----:B------:R-:W-:Y:S02]  /*00d0*/  UMOV UR4, 0x400 ;  /* 0x0000040000047882 */ /* 0x000fe40000000000 */
[----:B0-----:R-:W-:-:S06]  /*00e0*/  ULEA UR4, UR5, UR4, 0x18 ;  /* 0x0000000405047291 */ /* 0x001fcc000f8ec0ff */
[C---:B------:R-:W-:Y:S02]  /*00f0*/  LEA R7, R6.reuse, UR4, 0x2 ;  /* 0x0000000406077c11 */ /* 0x040fe4000f8e10ff */
[----:B------:R-:W-:Y:S01]  /*0100*/  ISETP.NE.AND P0, PT, R6, RZ, PT ;  /* 0x000000ff0600720c */ /* 0x000fe20003f05270 */
[----:B--2---:R-:W-:-:S05]  /*0110*/  IMAD R0, R2, R5, RZ ;  /* 0x0000000502007224 */ /* 0x004fca00078e02ff */
[----:B------:R0:W-:Y:S01]  /*0120*/  STS [R7], R0 ;  /* 0x0000000007007388 */ /* 0x0001e20000000800 */
[----:B------:R-:W-:Y:S06]  /*0130*/  BAR.SYNC.DEFER_BLOCKING 0x0 ;  /* 0x0000000000007b1d */ /* 0x000fec0000010000 */
[----:B------:R-:W-:Y:S05]  /*0140*/  @P0 EXIT ;  /* 0x000000000000094d */ /* 0x000fea0003800000 */
[----:B------:R-:W-:Y:S02]  /*0150*/  IMAD.MOV.U32 R17, RZ, RZ, RZ ;  /* 0x000000ffff117224 */ /* 0x000fe400078e00ff */
[----:B0-----:R-:W-:-:S07]  /*0160*/  IMAD.MOV.U32 R0, RZ, RZ, 0x40 ;  /* 0x00000040ff007424 */ /* 0x001fce00078e00ff */
.L_x_29:
[----:B------:R-:W0:Y:S04]  /*0170*/  LDS.128 R4, [R0+UR4+-0x40] ;  /* 0xffffc00400047984 */ /* 0x000e280008000c00 */
[----:B------:R-:W1:Y:S04]  /*0180*/  LDS.128 R8, [R0+UR4+-0x30] ;  /* 0xffffd00400087984 */ /* 0x000e680008000c00 */
[----:B------:R-:W2:Y:S04]  /*0190*/  LDS.128 R24, [R0+UR4+-0x20] ;  /* 0xffffe00400187984 */ /* 0x000ea80008000c00 */
[----:B------:R-:W3:Y:S04]  /*01a0*/  LDS.128 R12, [R0+UR4+-0x10] ;  /* 0xfffff004000c7984 */ /* 0x000ee80008000c00 */
[----:B------:R-:W4:Y:S01]  /*01b0*/  LDS.128 R20, [R0+UR4] ;  /* 0x0000000400147984 */ /* 0x000f220008000c00 */
[----:B0-----:R-:W-:-:S03]  /*01c0*/  IADD3 R4, PT, PT, R5, R4, R17 ;  /* 0x0000000405047210 */ /* 0x001fc60007ffe011 */
[----:B------:R-:W0:Y:S01]  /*01d0*/  LDS.128 R16, [R0+UR4+0x10] ;  /* 0x0000100400107984 */ /* 0x000e220008000c00 */
[----:B------:R-:W-:-:S04]  /*01e0*/  IADD3 R4, PT, PT, R7, R6, R4 ;  /* 0x0000000607047210 */ /* 0x000fc80007ffe004 */
[----:B-1----:R-:W-:Y:S02]  /*01f0*/  IADD3 R8, PT, PT, R9, R8, R4 ;  /* 0x0000000809087210 */ /* 0x002fe40007ffe004 */
[----:B------:R-:W1:Y:S02]  /*0200*/  LDS.128 R4, [R0+UR4+0x20] ;  /* 0x0000200400047984 */ /* 0x000e640008000c00 */
[----:B------:R-:W-:-:S04]  /*0210*/  IADD3 R8, PT, PT, R11, R10, R8 ;  /* 0x0000000a0b087210 */ /* 0x000fc80007ffe008 */
[----:B--2---:R-:W-:Y:S02]  /*0220*/  IADD3 R24, PT, PT, R25, R24, R8 ;  /* 0x0000001819187210 */ /* 0x004fe40007ffe008 */
[----:B------:R2:W5:Y:S02]  /*0230*/  LDS.128 R8, [R0+UR4+0x30] ;  /* 0x0000300400087984 */ /* 0x0005640008000c00 */
[----:B------:R-:W-:-:S04]  /*0240*/  IADD3 R24, PT, PT, R27, R26, R24 ;  /* 0x0000001a1b187210 */ /* 0x000fc80007ffe018 */
[----:B---3--:R-:W-:Y:S01]  /*0250*/  IADD3 R12, PT, PT, R13, R12, R24 ;  /* 0x0000000c0d0c7210 */ /* 0x008fe20007ffe018 */
[----:B--2---:R-:W-:-:S03]  /*0260*/  VIADD R0, R0, 0x80 ;  /* 0x0000008000007836 */ /* 0x004fc60000000000 */
[----:B------:R-:W-:Y:S02]  /*0270*/  IADD3 R12, PT, PT, R15, R14, R12 ;  /* 0x0000000e0f0c7210 */ /* 0x000fe40007ffe00c */
[----:B------:R-:W-:Y:S02]  /*0280*/  ISETP.NE.AND P0, PT, R0, 0x840, PT ;  /* 0x000008400000780c */ /* 0x000fe40003f05270 */
[----:B----4-:R-:W-:-:S04]  /*0290*/  IADD3 R12, PT, PT, R21, R20, R12 ;  /* 0x00000014150c7210 */ /* 0x010fc80007ffe00c */
[----:B------:R-:W-:-:S04]  /*02a0*/  IADD3 R12, PT, PT, R23, R22, R12 ;  /* 0x00000016170c7210 */ /* 0x000fc80007ffe00c */
[----:B0-----:R-:W-:-:S04]  /*02b0*/  IADD3 R12, PT, PT, R17, R16, R12 ;  /* 0x00000010110c7210 */ /* 0x001fc80007ffe00c */
[----:B------:R-:W-:-:S04]  /*02c0*/  IADD3 R12, PT, PT, R19, R18, R12 ;  /* 0x00000012130c7210 */ /* 0x000fc80007ffe00c */
[----:B-1----:R-:W-:-:S04]  /*02d0*/  IADD3 R4, PT, PT, R5, R4, R12 ;  /* 0x0000000405047210 */ /* 0x002fc80007ffe00c */
[----:B------:R-:W-:-:S04]  /*02e0*/  IADD3 R4, PT, PT, R7, R6, R4 ;  /* 0x0000000607047210 */ /* 0x000fc80007ffe004 */
[----:B-----5:R-:W-:-:S04]  /*02f0*/  IADD3 R4, PT, PT, R9, R8, R4 ;  /* 0x0000000809047210 */ /* 0x020fc80007ffe004 */
[----:B------:R-:W-:Y:S01]  /*0300*/  IADD3 R17, PT, PT, R11, R10, R4 ;  /* 0x0000000a0b117210 */ /* 0x000fe20007ffe004 */
[----:B------:R-:W-:Y:S06]  /*0310*/  @P0 BRA `(.L_x_29) ;  /* 0xfffffffc00940947 */ /* 0x000fec000383ffff */
[----:B------:R-:W0:Y:S02]  /*0320*/  LDC.64 R2, c[0x0][0x390] ;  /* 0x0000e400ff027b82 */ /* 0x000e240000000a00 */
[----:B0-----:R-:W-:Y:S01]  /*0330*/  REDG.E.ADD.STRONG.GPU desc[UR6][R2.64], R17 ;  /* 0x000000110200798e */ /* 0x001fe2000c12e106 */
[----:B------:R-:W-:Y:S05]  /*0340*/  EXIT ;  /* 0x000000000000794d */ /* 0x000fea0003800000 */
.L_x_30:
        /* <DEDUP_REMOVED lines=11> */
.L_x_36:


//--------------------- .text._Z3addPiS_S_        --------------------------
	.section	.text._Z3addPiS_S_,"ax",@progbits
	.align	128
        .global         _Z3addPiS_S_
        .type           _Z3addPiS_S_,@function
        .size           _Z3addPiS_S_,(.L_x_37 - _Z3addPiS_S_)
        .other          _Z3addPiS_S_,@"STO_CUDA_ENTRY STV_DEFAULT"
_Z3addPiS_S_:
.text._Z3addPiS_S_:
[----:B------:R-:W-:Y:S01]  /*0000*/  LDC R1, c[0x0][0x37c] ;  /* 0x0000df00ff017b82 */ /* 0x000fe20000000800 */
[----:B------:R-:W0:Y:S07]  /*0010*/  S2R R9, SR_TID.X ;  /* 0x0000000000097919 */ /* 0x000e2e0000002100 */
[----:B------:R-:W0:Y:S01]  /*0020*/  S2UR UR6, SR_CTAID.X ;  /* 0x00000000000679c3 */ /* 0x000e220000002500 */
[----:B------:R-:W1:Y:S07]  /*0030*/  LDCU.64 UR4, c[0x0][0x358] ;  /* 0x00006b00ff0477ac */ /* 0x000e6e0008000a00 */
[----:B------:R-:W0:Y:S08]  /*0040*/  LDC R0, c[0x0][0x360] ;  /* 0x0000d800ff007b82 */ /* 0x000e300000000800 */
[----:B------:R-:W2:Y:S08]  /*0050*/  LDC.64 R2, c[0x0][0x380] ;  /* 0x0000e000ff027b82 */ /* 0x000eb00000000a00 */
[----:B------:R-:W3:Y:S01]  /*0060*/  LDC.64 R4, c[0x0][0x388] ;  /* 0x0000e200ff047b82 */ /* 0x000ee20000000a00 */
[----:B0-----:R-:W-:-:S07]  /*0070*/  IMAD R9, R0, UR6, R9 ;  /* 0x0000000600097c24 */ /* 0x001fce000f8e0209 */
[----:B------:R-:W0:Y:S01]  /*0080*/  LDC.64 R6, c[0x0][0x390] ;  /* 0x0000e400ff067b82 */ /* 0x000e220000000a00 */
[----:B--2---:R-:W-:-:S06]  /*0090*/  IMAD.WIDE R2, R9, 0x4, R2 ;  /* 0x0000000409027825 */ /* 0x004fcc00078e0202 */
[----:B-1----:R-:W2:Y:S01]  /*00a0*/  LDG.E R2, desc[UR4][R2.64] ;  /* 0x0000000402027981 */ /* 0x002ea2000c1e1900 */
[----:B---3--:R-:W-:-:S06]  /*00b0*/  IMAD.WIDE R4, R9, 0x4, R4 ;  /* 0x0000000409047825 */ /* 0x008fcc00078e0204 */
[----:B------:R-:W2:Y:S01]  /*00c0*/  LDG.E R5, desc[UR4][R4.64] ;  /* 0x0000000404057981 */ /* 0x000ea2000c1e1900 */
[----:B0-----:R-:W-:Y:S01]  /*00d0*/  IMAD.WIDE R6, R9, 0x4, R6 ;  /* 0x0000000409067825 */ /* 0x001fe200078e0206 */
[----:B--2---:R-:W-:-:S05]  /*00e0*/  IADD3 R9, PT, PT, R2, R5, RZ ;  /* 0x0000000502097210 */ /* 0x004fca0007ffe0ff */
[----:B------:R-:W-:Y:S01]  /*00f0*/  STG.E desc[UR4][R6.64], R9 ;  /* 0x0000000906007986 */ /* 0x000fe2000c101904 */
[----:B------:R-:W-:Y:S05]  /*0100*/  EXIT ;  /* 0x000000000000794d */ /* 0x000fea0003800000 */
.L_x_31:
        /* <DEDUP_REMOVED lines=15> */
.L_x_37:


//--------------------- .nv.shared._Z7gravityPdS_S_S_S_ --------------------------
	.section	.nv.shared._Z7gravityPdS_S_S_S_,"aw",@nobits
	.sectionflags	@""
	.align	8
.nv.shared._Z7gravityPdS_S_S_S_:
	.zero		5120


//--------------------- .nv.shared.reserved.0     --------------------------
	.section	.nv.shared.reserved.0,"aw",@nobits
	.weak		__nv_reservedSMEM_offset_0_alias
	.size		__nv_reservedSMEM_offset_0_alias, 0, 64
	.other		__nv_reservedSMEM_offset_0_alias,@"STO_CUDA_RESERVED_SHARED STV_DEFAULT"
__nv_reservedSMEM_offset_0_alias:
	.zero		0
	.zero		64


//--------------------- .nv.shared._Z3dotPiS_S_   --------------------------
	.section	.nv.shared._Z3dotPiS_S_,"aw",@nobits
	.sectionflags	@""
	.align	4
.nv.shared._Z3dotPiS_S_:
	.zero		3072


//--------------------- .nv.constant0._Z7gravityPdS_S_S_S_ --------------------------
	.section	.nv.constant0._Z7gravityPdS_S_S_S_,"a",@progbits
	.sectionflags	@""
	.align	4
.nv.constant0._Z7gravityPdS_S_S_S_:
	.zero		936


//--------------------- .nv.constant0._Z16update_positionsPdS_S_S_ --------------------------
	.section	.nv.constant0._Z16update_positionsPdS_S_S_,"a",@progbits
	.sectionflags	@""
	.align	4
.nv.constant0._Z16update_positionsPdS_S_S_:
	.zero		928


//--------------------- .nv.constant0._Z3dotPiS_S_ --------------------------
	.section	.nv.constant0._Z3dotPiS_S_,"a",@progbits
	.sectionflags	@""
	.align	4
.nv.constant0._Z3dotPiS_S_:
	.zero		920


//--------------------- .nv.constant0._Z3addPiS_S_ --------------------------
	.section	.nv.constant0._Z3addPiS_S_,"a",@progbits
	.sectionflags	@""
	.align	4
.nv.constant0._Z3addPiS_S_:
	.zero		920


//--------------------- SYMBOLS --------------------------

	.type		.nv.reservedSmem.offset0,@object
	.size		.nv.reservedSmem.offset0,0x4
	.type		.nv.reservedSmem.cap,@object
	.size		.nv.reservedSmem.cap,0x4
